	.target	sm_103a

	.elftype	@"ET_EXEC"


//--------------------- .note.nv.tkinfo           --------------------------
	.section	.note.nv.tkinfo,"",@"SHT_NOTE"
	.sectionflags	@"SHF_NOTE_NV_TKINFO"
	.tkinfo
        /*0018*/ 	.word	0x00000002
        /*0030*/ 	.string	""
        /*0030*/ 	.string	"ptxas"
        /*0030*/ 	.string	"Cuda compilation tools, release 13.0, V13.0.88"
        /*0030*/ 	.string	"Build cuda_13.0.r13.0/compiler.36424714_0"
        /*0030*/ 	.string	"-arch sm_103a -m 64 "



//--------------------- .note.nv.cuinfo           --------------------------
	.section	.note.nv.cuinfo,"",@"SHT_NOTE"
	.sectionflags	@"SHF_NOTE_NV_CUINFO"
        /*0018*/ 	.short	0x0002
        /*001a*/ 	.short	0x0067
        /*001c*/ 	.short	0x0082
	.zero		2


//--------------------- .nv.info                  --------------------------
	.section	.nv.info,"",@"SHT_CUDA_INFO"
	.align	4


	//----- nvinfo : EIATTR_REGCOUNT
	.align		4
        /*0000*/ 	.byte	0x04, 0x2f
        /*0002*/ 	.short	(.L_12 - .L_11)
	.align		4
.L_11:
        /*0004*/ 	.word	index@(_ZN7cutlass13device_kernelIN5flash11enable_sm90INS1_16FlashAttnFwdSm90INS1_25CollectiveMainloopFwdSm90ILi2EN4cute5tupleIJNS5_1CILi1EEES8_S8_EEENS6_IJNS7_ILi128EEENS7_ILi96EEENS7_ILi64EEEEEELi256ENS_6half_tEfNS_4arch4Sm90ELb1ELb0ELb1ELb1ELb0ELb1ELb1ELb1ELb0ELb1ELb0ELb0EEENS1_21CollectiveEpilogueFwdINS6_IJSA_NS7_ILi256EEESB_EEES9_SE_SG_Li256ELb1ELb1ELb0ELb0EEENS1_36VarlenDynamicPersistentTileSchedulerILi128ELi96ELi256ELi128ELb0ELb1ELb1ELb1ELb1ELb1EEEEEEEEEvNT_6ParamsE)
        /*0008*/ 	.word	0x00000004


	//----- nvinfo : EIATTR_FRAME_SIZE
	.align		4
.L_12:
        /*000c*/ 	.byte	0x04, 0x11
        /*000e*/ 	.short	(.L_14 - .L_13)
	.align		4
.L_13:
        /*0010*/ 	.word	index@(_ZN7cutlass13device_kernelIN5flash11enable_sm90INS1_16FlashAttnFwdSm90INS1_25CollectiveMainloopFwdSm90ILi2EN4cute5tupleIJNS5_1CILi1EEES8_S8_EEENS6_IJNS7_ILi128EEENS7_ILi96EEENS7_ILi64EEEEEELi256ENS_6half_tEfNS_4arch4Sm90ELb1ELb0ELb1ELb1ELb0ELb1ELb1ELb1ELb0ELb1ELb0ELb0EEENS1_21CollectiveEpilogueFwdINS6_IJSA_NS7_ILi256EEESB_EEES9_SE_SG_Li256ELb1ELb1ELb0ELb0EEENS1_36VarlenDynamicPersistentTileSchedulerILi128ELi96ELi256ELi128ELb0ELb1ELb1ELb1ELb1ELb1EEEEEEEEEvNT_6ParamsE)
        /*0014*/ 	.word	0x00000000


	//----- nvinfo : EIATTR_REGCOUNT
	.align		4
.L_14:
        /*0018*/ 	.byte	0x04, 0x2f
        /*001a*/ 	.short	(.L_16 - .L_15)
	.align		4
.L_15:
        /*001c*/ 	.word	index@(_ZN7cutlass13device_kernelIN5flash11enable_sm90INS1_16FlashAttnFwdSm90INS1_25CollectiveMainloopFwdSm90ILi2EN4cute5tupleIJNS5_1CILi1EEES8_S8_EEENS6_IJNS7_ILi128EEENS7_ILi96EEENS7_ILi64EEEEEELi256ENS_6half_tEfNS_4arch4Sm90ELb1ELb0ELb1ELb1ELb0ELb0ELb1ELb1ELb0ELb1ELb0ELb0EEENS1_21CollectiveEpilogueFwdINS6_IJSA_NS7_ILi256EEESB_EEES9_SE_SG_Li256ELb1ELb1ELb0ELb0EEENS1_36VarlenDynamicPersistentTileSchedulerILi128ELi96ELi256ELi128ELb0ELb1ELb1ELb1ELb1ELb1EEEEEEEEEvNT_6ParamsE)
        /*0020*/ 	.word	0x00000004


	//----- nvinfo : EIATTR_FRAME_SIZE
	.align		4
.L_16:
        /*0024*/ 	.byte	0x04, 0x11
        /*0026*/ 	.short	(.L_18 - .L_17)
	.align		4
.L_17:
        /*0028*/ 	.word	index@(_ZN7cutlass13device_kernelIN5flash11enable_sm90INS1_16FlashAttnFwdSm90INS1_25CollectiveMainloopFwdSm90ILi2EN4cute5tupleIJNS5_1CILi1EEES8_S8_EEENS6_IJNS7_ILi128EEENS7_ILi96EEENS7_ILi64EEEEEELi256ENS_6half_tEfNS_4arch4Sm90ELb1ELb0ELb1ELb1ELb0ELb0ELb1ELb1ELb0ELb1ELb0ELb0EEENS1_21CollectiveEpilogueFwdINS6_IJSA_NS7_ILi256EEESB_EEES9_SE_SG_Li256ELb1ELb1ELb0ELb0EEENS1_36VarlenDynamicPersistentTileSchedulerILi128ELi96ELi256ELi128ELb0ELb1ELb1ELb1ELb1ELb1EEEEEEEEEvNT_6ParamsE)
        /*002c*/ 	.word	0x00000000


	//----- nvinfo : EIATTR_REGCOUNT
	.align		4
.L_18:
        /*0030*/ 	.byte	0x04, 0x2f
        /*0032*/ 	.short	(.L_20 - .L_19)
	.align		4
.L_19:
        /*0034*/ 	.word	index@(_ZN7cutlass13device_kernelIN5flash11enable_sm90INS1_16FlashAttnFwdSm90INS1_25CollectiveMainloopFwdSm90ILi2EN4cute5tupleIJNS5_1CILi1EEES8_S8_EEENS6_IJNS7_ILi128EEENS7_ILi96EEENS7_ILi64EEEEEELi256ENS_6half_tEfNS_4arch4Sm90ELb1ELb0ELb1ELb1ELb0ELb1ELb0ELb1ELb0ELb1ELb0ELb0EEENS1_21CollectiveEpilogueFwdINS6_IJSA_NS7_ILi256EEESB_EEES9_SE_SG_Li256ELb1ELb1ELb0ELb0EEENS1_36VarlenDynamicPersistentTileSchedulerILi128ELi96ELi256ELi128ELb0ELb1ELb1ELb1ELb1ELb1EEEEEEEEEvNT_6ParamsE)
        /*0038*/ 	.word	0x00000004


	//----- nvinfo : EIATTR_FRAME_SIZE
	.align		4
.L_20:
        /*003c*/ 	.byte	0x04, 0x11
        /*003e*/ 	.short	(.L_22 - .L_21)
	.align		4
.L_21:
        /*0040*/ 	.word	index@(_ZN7cutlass13device_kernelIN5flash11enable_sm90INS1_16FlashAttnFwdSm90INS1_25CollectiveMainloopFwdSm90ILi2EN4cute5tupleIJNS5_1CILi1EEES8_S8_EEENS6_IJNS7_ILi128EEENS7_ILi96EEENS7_ILi64EEEEEELi256ENS_6half_tEfNS_4arch4Sm90ELb1ELb0ELb1ELb1ELb0ELb1ELb0ELb1ELb0ELb1ELb0ELb0EEENS1_21CollectiveEpilogueFwdINS6_IJSA_NS7_ILi256EEESB_EEES9_SE_SG_Li256ELb1ELb1ELb0ELb0EEENS1_36VarlenDynamicPersistentTileSchedulerILi128ELi96ELi256ELi128ELb0ELb1ELb1ELb1ELb1ELb1EEEEEEEEEvNT_6ParamsE)
        /*0044*/ 	.word	0x00000000


	//----- nvinfo : EIATTR_REGCOUNT
	.align		4
.L_22:
        /*0048*/ 	.byte	0x04, 0x2f
        /*004a*/ 	.short	(.L_24 - .L_23)
	.align		4
.L_23:
        /*004c*/ 	.word	index@(_ZN7cutlass13device_kernelIN5flash11enable_sm90INS1_16FlashAttnFwdSm90INS1_25CollectiveMainloopFwdSm90ILi2EN4cute5tupleIJNS5_1CILi1EEES8_S8_EEENS6_IJNS7_ILi128EEENS7_ILi96EEENS7_ILi64EEEEEELi256ENS_6half_tEfNS_4arch4Sm90ELb1ELb0ELb1ELb1ELb0ELb0ELb0ELb1ELb0ELb1ELb0ELb0EEENS1_21CollectiveEpilogueFwdINS6_IJSA_NS7_ILi256EEESB_EEES9_SE_SG_Li256ELb1ELb1ELb0ELb0EEENS1_36VarlenDynamicPersistentTileSchedulerILi128ELi96ELi256ELi128ELb0ELb1ELb1ELb1ELb1ELb1EEEEEEEEEvNT_6ParamsE)
        /*0050*/ 	.word	0x00000004


	//----- nvinfo : EIATTR_FRAME_SIZE
	.align		4
.L_24:
        /*0054*/ 	.byte	0x04, 0x11
        /*0056*/ 	.short	(.L_26 - .L_25)
	.align		4
.L_25:
        /*0058*/ 	.word	index@(_ZN7cutlass13device_kernelIN5flash11enable_sm90INS1_16FlashAttnFwdSm90INS1_25CollectiveMainloopFwdSm90ILi2EN4cute5tupleIJNS5_1CILi1EEES8_S8_EEENS6_IJNS7_ILi128EEENS7_ILi96EEENS7_ILi64EEEEEELi256ENS_6half_tEfNS_4arch4Sm90ELb1ELb0ELb1ELb1ELb0ELb0ELb0ELb1ELb0ELb1ELb0ELb0EEENS1_21CollectiveEpilogueFwdINS6_IJSA_NS7_ILi256EEESB_EEES9_SE_SG_Li256ELb1ELb1ELb0ELb0EEENS1_36VarlenDynamicPersistentTileSchedulerILi128ELi96ELi256ELi128ELb0ELb1ELb1ELb1ELb1ELb1EEEEEEEEEvNT_6ParamsE)
        /*005c*/ 	.word	0x00000000


	//----- nvinfo : EIATTR_REGCOUNT
	.align		4
.L_26:
        /*0060*/ 	.byte	0x04, 0x2f
        /*0062*/ 	.short	(.L_28 - .L_27)
	.align		4
.L_27:
        /*0064*/ 	.word	index@(_ZN7cutlass13device_kernelIN5flash11enable_sm90INS1_16FlashAttnFwdSm90INS1_25CollectiveMainloopFwdSm90ILi2EN4cute5tupleIJNS5_1CILi1EEES8_S8_EEENS6_IJNS7_ILi128EEENS7_ILi96EEENS7_ILi64EEEEEELi256ENS_6half_tEfNS_4arch4Sm90ELb1ELb0ELb1ELb0ELb0ELb0ELb1ELb1ELb0ELb1ELb0ELb0EEENS1_21CollectiveEpilogueFwdINS6_IJSA_NS7_ILi256EEESB_EEES9_SE_SG_Li256ELb0ELb1ELb0ELb0EEENS1_30DynamicPersistentTileSchedulerILi256ELi128ELb0ELb1ELb1EEEEEEEEEvNT_6ParamsE)
        /*0068*/ 	.word	0x00000004


	//----- nvinfo : EIATTR_FRAME_SIZE
	.align		4
.L_28:
        /*006c*/ 	.byte	0x04, 0x11
        /*006e*/ 	.short	(.L_30 - .L_29)
	.align		4
.L_29:
        /*0070*/ 	.word	index@(_ZN7cutlass13device_kernelIN5flash11enable_sm90INS1_16FlashAttnFwdSm90INS1_25CollectiveMainloopFwdSm90ILi2EN4cute5tupleIJNS5_1CILi1EEES8_S8_EEENS6_IJNS7_ILi128EEENS7_ILi96EEENS7_ILi64EEEEEELi256ENS_6half_tEfNS_4arch4Sm90ELb1ELb0ELb1ELb0ELb0ELb0ELb1ELb1ELb0ELb1ELb0ELb0EEENS1_21CollectiveEpilogueFwdINS6_IJSA_NS7_ILi256EEESB_EEES9_SE_SG_Li256ELb0ELb1ELb0ELb0EEENS1_30DynamicPersistentTileSchedulerILi256ELi128ELb0ELb1ELb1EEEEEEEEEvNT_6ParamsE)
        /*0074*/ 	.word	0x00000000


	//----- nvinfo : EIATTR_REGCOUNT
	.align		4
.L_30:
        /*0078*/ 	.byte	0x04, 0x2f
        /*007a*/ 	.short	(.L_32 - .L_31)
	.align		4
.L_31:
        /*007c*/ 	.word	index@(_ZN7cutlass13device_kernelIN5flash11enable_sm90INS1_16FlashAttnFwdSm90INS1_25CollectiveMainloopFwdSm90ILi2EN4cute5tupleIJNS5_1CILi1EEES8_S8_EEENS6_IJNS7_ILi128EEENS7_ILi96EEENS7_ILi64EEEEEELi256ENS_6half_tEfNS_4arch4Sm90ELb1ELb0ELb1ELb0ELb0ELb0ELb0ELb1ELb0ELb1ELb0ELb0EEENS1_21CollectiveEpilogueFwdINS6_IJSA_NS7_ILi256EEESB_EEES9_SE_SG_Li256ELb0ELb1ELb0ELb0EEENS1_30DynamicPersistentTileSchedulerILi256ELi128ELb0ELb1ELb1EEEEEEEEEvNT_6ParamsE)
        /*0080*/ 	.word	0x00000004


	//----- nvinfo : EIATTR_FRAME_SIZE
	.align		4
.L_32:
        /*0084*/ 	.byte	0x04, 0x11
        /*0086*/ 	.short	(.L_34 - .L_33)
	.align		4
.L_33:
        /*0088*/ 	.word	index@(_ZN7cutlass13device_kernelIN5flash11enable_sm90INS1_16FlashAttnFwdSm90INS1_25CollectiveMainloopFwdSm90ILi2EN4cute5tupleIJNS5_1CILi1EEES8_S8_EEENS6_IJNS7_ILi128EEENS7_ILi96EEENS7_ILi64EEEEEELi256ENS_6half_tEfNS_4arch4Sm90ELb1ELb0ELb1ELb0ELb0ELb0ELb0ELb1ELb0ELb1ELb0ELb0EEENS1_21CollectiveEpilogueFwdINS6_IJSA_NS7_ILi256EEESB_EEES9_SE_SG_Li256ELb0ELb1ELb0ELb0EEENS1_30DynamicPersistentTileSchedulerILi256ELi128ELb0ELb1ELb1EEEEEEEEEvNT_6ParamsE)
        /*008c*/ 	.word	0x00000000


	//----- nvinfo : EIATTR_REGCOUNT
	.align		4
.L_34:
        /*0090*/ 	.byte	0x04, 0x2f
        /*0092*/ 	.short	(.L_36 - .L_35)
	.align		4
.L_35:
        /*0094*/ 	.word	index@(_ZN7cutlass13device_kernelIN5flash11enable_sm90INS1_16FlashAttnFwdSm90INS1_25CollectiveMainloopFwdSm90ILi2EN4cute5tupleIJNS5_1CILi1EEES8_S8_EEENS6_IJNS7_ILi128EEENS7_ILi96EEENS7_ILi64EEEEEELi256ENS_6half_tEfNS_4arch4Sm90ELb0ELb1ELb1ELb1ELb0ELb1ELb1ELb1ELb0ELb1ELb0ELb0EEENS1_21CollectiveEpilogueFwdINS6_IJSA_NS7_ILi256EEESB_EEES9_SE_SG_Li256ELb1ELb1ELb0ELb0EEENS1_36VarlenDynamicPersistentTileSchedulerILi128ELi96ELi256ELi128ELb0ELb1ELb1ELb1ELb0ELb1EEEEEEEEEvNT_6ParamsE)
        /*0098*/ 	.word	0x00000004


	//----- nvinfo : EIATTR_FRAME_SIZE
	.align		4
.L_36:
        /*009c*/ 	.byte	0x04, 0x11
        /*009e*/ 	.short	(.L_38 - .L_37)
	.align		4
.L_37:
        /*00a0*/ 	.word	index@(_ZN7cutlass13device_kernelIN5flash11enable_sm90INS1_16FlashAttnFwdSm90INS1_25CollectiveMainloopFwdSm90ILi2EN4cute5tupleIJNS5_1CILi1EEES8_S8_EEENS6_IJNS7_ILi128EEENS7_ILi96EEENS7_ILi64EEEEEELi256ENS_6half_tEfNS_4arch4Sm90ELb0ELb1ELb1ELb1ELb0ELb1ELb1ELb1ELb0ELb1ELb0ELb0EEENS1_21CollectiveEpilogueFwdINS6_IJSA_NS7_ILi256EEESB_EEES9_SE_SG_Li256ELb1ELb1ELb0ELb0EEENS1_36VarlenDynamicPersistentTileSchedulerILi128ELi96ELi256ELi128ELb0ELb1ELb1ELb1ELb0ELb1EEEEEEEEEvNT_6ParamsE)
        /*00a4*/ 	.word	0x00000000


	//----- nvinfo : EIATTR_REGCOUNT
	.align		4
.L_38:
        /*00a8*/ 	.byte	0x04, 0x2f
        /*00aa*/ 	.short	(.L_40 - .L_39)
	.align		4
.L_39:
        /*00ac*/ 	.word	index@(_ZN7cutlass13device_kernelIN5flash11enable_sm90INS1_16FlashAttnFwdSm90INS1_25CollectiveMainloopFwdSm90ILi2EN4cute5tupleIJNS5_1CILi1EEES8_S8_EEENS6_IJNS7_ILi128EEENS7_ILi96EEENS7_ILi64EEEEEELi256ENS_6half_tEfNS_4arch4Sm90ELb0ELb1ELb1ELb1ELb0ELb0ELb1ELb1ELb0ELb1ELb0ELb0EEENS1_21CollectiveEpilogueFwdINS6_IJSA_NS7_ILi256EEESB_EEES9_SE_SG_Li256ELb1ELb1ELb0ELb0EEENS1_36VarlenDynamicPersistentTileSchedulerILi128ELi96ELi256ELi128ELb0ELb1ELb1ELb1ELb0ELb1EEEEEEEEEvNT_6ParamsE)
        /*00b0*/ 	.word	0x00000004


	//----- nvinfo : EIATTR_FRAME_SIZE
	.align		4
.L_40:
        /*00b4*/ 	.byte	0x04, 0x11
        /*00b6*/ 	.short	(.L_42 - .L_41)
	.align		4
.L_41:
        /*00b8*/ 	.word	index@(_ZN7cutlass13device_kernelIN5flash11enable_sm90INS1_16FlashAttnFwdSm90INS1_25CollectiveMainloopFwdSm90ILi2EN4cute5tupleIJNS5_1CILi1EEES8_S8_EEENS6_IJNS7_ILi128EEENS7_ILi96EEENS7_ILi64EEEEEELi256ENS_6half_tEfNS_4arch4Sm90ELb0ELb1ELb1ELb1ELb0ELb0ELb1ELb1ELb0ELb1ELb0ELb0EEENS1_21CollectiveEpilogueFwdINS6_IJSA_NS7_ILi256EEESB_EEES9_SE_SG_Li256ELb1ELb1ELb0ELb0EEENS1_36VarlenDynamicPersistentTileSchedulerILi128ELi96ELi256ELi128ELb0ELb1ELb1ELb1ELb0ELb1EEEEEEEEEvNT_6ParamsE)
        /*00bc*/ 	.word	0x00000000


	//----- nvinfo : EIATTR_REGCOUNT
	.align		4
.L_42:
        /*00c0*/ 	.byte	0x04, 0x2f
        /*00c2*/ 	.short	(.L_44 - .L_43)
	.align		4
.L_43:
        /*00c4*/ 	.word	index@(_ZN7cutlass13device_kernelIN5flash11enable_sm90INS1_16FlashAttnFwdSm90INS1_25CollectiveMainloopFwdSm90ILi2EN4cute5tupleIJNS5_1CILi1EEES8_S8_EEENS6_IJNS7_ILi128EEENS7_ILi96EEENS7_ILi64EEEEEELi256ENS_6half_tEfNS_4arch4Sm90ELb0ELb1ELb1ELb1ELb0ELb1ELb0ELb1ELb0ELb1ELb0ELb0EEENS1_21CollectiveEpilogueFwdINS6_IJSA_NS7_ILi256EEESB_EEES9_SE_SG_Li256ELb1ELb1ELb0ELb0EEENS1_36VarlenDynamicPersistentTileSchedulerILi128ELi96ELi256ELi128ELb0ELb1ELb1ELb1ELb0ELb1EEEEEEEEEvNT_6ParamsE)
        /*00c8*/ 	.word	0x00000004


	//----- nvinfo : EIATTR_FRAME_SIZE
	.align		4
.L_44:
        /*00cc*/ 	.byte	0x04, 0x11
        /*00ce*/ 	.short	(.L_46 - .L_45)
	.align		4
.L_45:
        /*00d0*/ 	.word	index@(_ZN7cutlass13device_kernelIN5flash11enable_sm90INS1_16FlashAttnFwdSm90INS1_25CollectiveMainloopFwdSm90ILi2EN4cute5tupleIJNS5_1CILi1EEES8_S8_EEENS6_IJNS7_ILi128EEENS7_ILi96EEENS7_ILi64EEEEEELi256ENS_6half_tEfNS_4arch4Sm90ELb0ELb1ELb1ELb1ELb0ELb1ELb0ELb1ELb0ELb1ELb0ELb0EEENS1_21CollectiveEpilogueFwdINS6_IJSA_NS7_ILi256EEESB_EEES9_SE_SG_Li256ELb1ELb1ELb0ELb0EEENS1_36VarlenDynamicPersistentTileSchedulerILi128ELi96ELi256ELi128ELb0ELb1ELb1ELb1ELb0ELb1EEEEEEEEEvNT_6ParamsE)
        /*00d4*/ 	.word	0x00000000


	//----- nvinfo : EIATTR_REGCOUNT
	.align		4
.L_46:
        /*00d8*/ 	.byte	0x04, 0x2f
        /*00da*/ 	.short	(.L_48 - .L_47)
	.align		4
.L_47:
        /*00dc*/ 	.word	index@(_ZN7cutlass13device_kernelIN5flash11enable_sm90INS1_16FlashAttnFwdSm90INS1_25CollectiveMainloopFwdSm90ILi2EN4cute5tupleIJNS5_1CILi1EEES8_S8_EEENS6_IJNS7_ILi128EEENS7_ILi96EEENS7_ILi64EEEEEELi256ENS_6half_tEfNS_4arch4Sm90ELb0ELb1ELb1ELb1ELb0ELb0ELb0ELb1ELb0ELb1ELb0ELb0EEENS1_21CollectiveEpilogueFwdINS6_IJSA_NS7_ILi256EEESB_EEES9_SE_SG_Li256ELb1ELb1ELb0ELb0EEENS1_36VarlenDynamicPersistentTileSchedulerILi128ELi96ELi256ELi128ELb0ELb1ELb1ELb1ELb0ELb1EEEEEEEEEvNT_6ParamsE)
        /*00e0*/ 	.word	0x00000004


	//----- nvinfo : EIATTR_FRAME_SIZE
	.align		4
.L_48:
        /*00e4*/ 	.byte	0x04, 0x11
        /*00e6*/ 	.short	(.L_50 - .L_49)
	.align		4
.L_49:
        /*00e8*/ 	.word	index@(_ZN7cutlass13device_kernelIN5flash11enable_sm90INS1_16FlashAttnFwdSm90INS1_25CollectiveMainloopFwdSm90ILi2EN4cute5tupleIJNS5_1CILi1EEES8_S8_EEENS6_IJNS7_ILi128EEENS7_ILi96EEENS7_ILi64EEEEEELi256ENS_6half_tEfNS_4arch4Sm90ELb0ELb1ELb1ELb1ELb0ELb0ELb0ELb1ELb0ELb1ELb0ELb0EEENS1_21CollectiveEpilogueFwdINS6_IJSA_NS7_ILi256EEESB_EEES9_SE_SG_Li256ELb1ELb1ELb0ELb0EEENS1_36VarlenDynamicPersistentTileSchedulerILi128ELi96ELi256ELi128ELb0ELb1ELb1ELb1ELb0ELb1EEEEEEEEEvNT_6ParamsE)
        /*00ec*/ 	.word	0x00000000


	//----- nvinfo : EIATTR_REGCOUNT
	.align		4
.L_50:
        /*00f0*/ 	.byte	0x04, 0x2f
        /*00f2*/ 	.short	(.L_52 - .L_51)
	.align		4
.L_51:
        /*00f4*/ 	.word	index@(_ZN7cutlass13device_kernelIN5flash11enable_sm90INS1_16FlashAttnFwdSm90INS1_25CollectiveMainloopFwdSm90ILi2EN4cute5tupleIJNS5_1CILi1EEES8_S8_EEENS6_IJNS7_ILi128EEENS7_ILi96EEENS7_ILi64EEEEEELi256ENS_6half_tEfNS_4arch4Sm90ELb0ELb1ELb1ELb0ELb0ELb0ELb1ELb1ELb0ELb1ELb0ELb0EEENS1_21CollectiveEpilogueFwdINS6_IJSA_NS7_ILi256EEESB_EEES9_SE_SG_Li256ELb0ELb1ELb0ELb0EEENS1_30DynamicPersistentTileSchedulerILi256ELi128ELb0ELb1ELb1EEEEEEEEEvNT_6ParamsE)
        /*00f8*/ 	.word	0x00000004


	//----- nvinfo : EIATTR_FRAME_SIZE
	.align		4
.L_52:
        /*00fc*/ 	.byte	0x04, 0x11
        /*00fe*/ 	.short	(.L_54 - .L_53)
	.align		4
.L_53:
        /*0100*/ 	.word	index@(_ZN7cutlass13device_kernelIN5flash11enable_sm90INS1_16FlashAttnFwdSm90INS1_25CollectiveMainloopFwdSm90ILi2EN4cute5tupleIJNS5_1CILi1EEES8_S8_EEENS6_IJNS7_ILi128EEENS7_ILi96EEENS7_ILi64EEEEEELi256ENS_6half_tEfNS_4arch4Sm90ELb0ELb1ELb1ELb0ELb0ELb0ELb1ELb1ELb0ELb1ELb0ELb0EEENS1_21CollectiveEpilogueFwdINS6_IJSA_NS7_ILi256EEESB_EEES9_SE_SG_Li256ELb0ELb1ELb0ELb0EEENS1_30DynamicPersistentTileSchedulerILi256ELi128ELb0ELb1ELb1EEEEEEEEEvNT_6ParamsE)
        /*0104*/ 	.word	0x00000000


	//----- nvinfo : EIATTR_REGCOUNT
	.align		4
.L_54:
        /*0108*/ 	.byte	0x04, 0x2f
        /*010a*/ 	.short	(.L_56 - .L_55)
	.align		4
.L_55:
        /*010c*/ 	.word	index@(_ZN7cutlass13device_kernelIN5flash11enable_sm90INS1_16FlashAttnFwdSm90INS1_25CollectiveMainloopFwdSm90ILi2EN4cute5tupleIJNS5_1CILi1EEES8_S8_EEENS6_IJNS7_ILi128EEENS7_ILi96EEENS7_ILi64EEEEEELi256ENS_6half_tEfNS_4arch4Sm90ELb0ELb1ELb1ELb0ELb0ELb0ELb0ELb1ELb0ELb1ELb0ELb0EEENS1_21CollectiveEpilogueFwdINS6_IJSA_NS7_ILi256EEESB_EEES9_SE_SG_Li256ELb0ELb1ELb0ELb0EEENS1_30DynamicPersistentTileSchedulerILi256ELi128ELb0ELb1ELb1EEEEEEEEEvNT_6ParamsE)
        /*0110*/ 	.word	0x00000004


	//----- nvinfo : EIATTR_FRAME_SIZE
	.align		4
.L_56:
        /*0114*/ 	.byte	0x04, 0x11
        /*0116*/ 	.short	(.L_58 - .L_57)
	.align		4
.L_57:
        /*0118*/ 	.word	index@(_ZN7cutlass13device_kernelIN5flash11enable_sm90INS1_16FlashAttnFwdSm90INS1_25CollectiveMainloopFwdSm90ILi2EN4cute5tupleIJNS5_1CILi1EEES8_S8_EEENS6_IJNS7_ILi128EEENS7_ILi96EEENS7_ILi64EEEEEELi256ENS_6half_tEfNS_4arch4Sm90ELb0ELb1ELb1ELb0ELb0ELb0ELb0ELb1ELb0ELb1ELb0ELb0EEENS1_21CollectiveEpilogueFwdINS6_IJSA_NS7_ILi256EEESB_EEES9_SE_SG_Li256ELb0ELb1ELb0ELb0EEENS1_30DynamicPersistentTileSchedulerILi256ELi128ELb0ELb1ELb1EEEEEEEEEvNT_6ParamsE)
        /*011c*/ 	.word	0x00000000


	//----- nvinfo : EIATTR_REGCOUNT
	.align		4
.L_58:
        /*0120*/ 	.byte	0x04, 0x2f
        /*0122*/ 	.short	(.L_60 - .L_59)
	.align		4
.L_59:
        /*0124*/ 	.word	index@(_ZN7cutlass13device_kernelIN5flash11enable_sm90INS1_16FlashAttnFwdSm90INS1_25CollectiveMainloopFwdSm90ILi2EN4cute5tupleIJNS5_1CILi1EEES8_S8_EEENS6_IJNS7_ILi128EEENS7_ILi96EEENS7_ILi64EEEEEELi256ENS_6half_tEfNS_4arch4Sm90ELb0ELb0ELb1ELb1ELb0ELb1ELb1ELb1ELb0ELb1ELb0ELb0EEENS1_21CollectiveEpilogueFwdINS6_IJSA_NS7_ILi256EEESB_EEES9_SE_SG_Li256ELb1ELb1ELb0ELb0EEENS1_36VarlenDynamicPersistentTileSchedulerILi128ELi96ELi256ELi128ELb0ELb1ELb1ELb0ELb1ELb1EEEEEEEEEvNT_6ParamsE)
        /*0128*/ 	.word	0x00000004


	//----- nvinfo : EIATTR_FRAME_SIZE
	.align		4
.L_60:
        /*012c*/ 	.byte	0x04, 0x11
        /*012e*/ 	.short	(.L_62 - .L_61)
	.align		4
.L_61:
        /*0130*/ 	.word	index@(_ZN7cutlass13device_kernelIN5flash11enable_sm90INS1_16FlashAttnFwdSm90INS1_25CollectiveMainloopFwdSm90ILi2EN4cute5tupleIJNS5_1CILi1EEES8_S8_EEENS6_IJNS7_ILi128EEENS7_ILi96EEENS7_ILi64EEEEEELi256ENS_6half_tEfNS_4arch4Sm90ELb0ELb0ELb1ELb1ELb0ELb1ELb1ELb1ELb0ELb1ELb0ELb0EEENS1_21CollectiveEpilogueFwdINS6_IJSA_NS7_ILi256EEESB_EEES9_SE_SG_Li256ELb1ELb1ELb0ELb0EEENS1_36VarlenDynamicPersistentTileSchedulerILi128ELi96ELi256ELi128ELb0ELb1ELb1ELb0ELb1ELb1EEEEEEEEEvNT_6ParamsE)
        /*0134*/ 	.word	0x00000000


	//----- nvinfo : EIATTR_REGCOUNT
	.align		4
.L_62:
        /*0138*/ 	.byte	0x04, 0x2f
        /*013a*/ 	.short	(.L_64 - .L_63)
	.align		4
.L_63:
        /*013c*/ 	.word	index@(_ZN7cutlass13device_kernelIN5flash11enable_sm90INS1_16FlashAttnFwdSm90INS1_25CollectiveMainloopFwdSm90ILi2EN4cute5tupleIJNS5_1CILi1EEES8_S8_EEENS6_IJNS7_ILi128EEENS7_ILi96EEENS7_ILi64EEEEEELi256ENS_6half_tEfNS_4arch4Sm90ELb0ELb0ELb1ELb1ELb0ELb0ELb1ELb1ELb0ELb1ELb0ELb0EEENS1_21CollectiveEpilogueFwdINS6_IJSA_NS7_ILi256EEESB_EEES9_SE_SG_Li256ELb1ELb1ELb0ELb0EEENS1_36VarlenDynamicPersistentTileSchedulerILi128ELi96ELi256ELi128ELb0ELb1ELb1ELb0ELb1ELb1EEEEEEEEEvNT_6ParamsE)
        /*0140*/ 	.word	0x00000004


	//----- nvinfo : EIATTR_FRAME_SIZE
	.align		4
.L_64:
        /*0144*/ 	.byte	0x04, 0x11
        /*0146*/ 	.short	(.L_66 - .L_65)
	.align		4
.L_65:
        /*0148*/ 	.word	index@(_ZN7cutlass13device_kernelIN5flash11enable_sm90INS1_16FlashAttnFwdSm90INS1_25CollectiveMainloopFwdSm90ILi2EN4cute5tupleIJNS5_1CILi1EEES8_S8_EEENS6_IJNS7_ILi128EEENS7_ILi96EEENS7_ILi64EEEEEELi256ENS_6half_tEfNS_4arch4Sm90ELb0ELb0ELb1ELb1ELb0ELb0ELb1ELb1ELb0ELb1ELb0ELb0EEENS1_21CollectiveEpilogueFwdINS6_IJSA_NS7_ILi256EEESB_EEES9_SE_SG_Li256ELb1ELb1ELb0ELb0EEENS1_36VarlenDynamicPersistentTileSchedulerILi128ELi96ELi256ELi128ELb0ELb1ELb1ELb0ELb1ELb1EEEEEEEEEvNT_6ParamsE)
        /*014c*/ 	.word	0x00000000


	//----- nvinfo : EIATTR_REGCOUNT
	.align		4
.L_66:
        /*0150*/ 	.byte	0x04, 0x2f
        /*0152*/ 	.short	(.L_68 - .L_67)
	.align		4
.L_67:
        /*0154*/ 	.word	index@(_ZN7cutlass13device_kernelIN5flash11enable_sm90INS1_16FlashAttnFwdSm90INS1_25CollectiveMainloopFwdSm90ILi2EN4cute5tupleIJNS5_1CILi1EEES8_S8_EEENS6_IJNS7_ILi128EEENS7_ILi96EEENS7_ILi64EEEEEELi256ENS_6half_tEfNS_4arch4Sm90ELb0ELb0ELb1ELb1ELb0ELb1ELb0ELb1ELb0ELb1ELb0ELb0EEENS1_21CollectiveEpilogueFwdINS6_IJSA_NS7_ILi256EEESB_EEES9_SE_SG_Li256ELb1ELb1ELb0ELb0EEENS1_36VarlenDynamicPersistentTileSchedulerILi128ELi96ELi256ELi128ELb0ELb1ELb1ELb0ELb1ELb1EEEEEEEEEvNT_6ParamsE)
        /*0158*/ 	.word	0x00000004


	//----- nvinfo : EIATTR_FRAME_SIZE
	.align		4
.L_68:
        /*015c*/ 	.byte	0x04, 0x11
        /*015e*/ 	.short	(.L_70 - .L_69)
	.align		4
.L_69:
        /*0160*/ 	.word	index@(_ZN7cutlass13device_kernelIN5flash11enable_sm90INS1_16FlashAttnFwdSm90INS1_25CollectiveMainloopFwdSm90ILi2EN4cute5tupleIJNS5_1CILi1EEES8_S8_EEENS6_IJNS7_ILi128EEENS7_ILi96EEENS7_ILi64EEEEEELi256ENS_6half_tEfNS_4arch4Sm90ELb0ELb0ELb1ELb1ELb0ELb1ELb0ELb1ELb0ELb1ELb0ELb0EEENS1_21CollectiveEpilogueFwdINS6_IJSA_NS7_ILi256EEESB_EEES9_SE_SG_Li256ELb1ELb1ELb0ELb0EEENS1_36VarlenDynamicPersistentTileSchedulerILi128ELi96ELi256ELi128ELb0ELb1ELb1ELb0ELb1ELb1EEEEEEEEEvNT_6ParamsE)
        /*0164*/ 	.word	0x00000000


	//----- nvinfo : EIATTR_REGCOUNT
	.align		4
.L_70:
        /*0168*/ 	.byte	0x04, 0x2f
        /*016a*/ 	.short	(.L_72 - .L_71)
	.align		4
.L_71:
        /*016c*/ 	.word	index@(_ZN7cutlass13device_kernelIN5flash11enable_sm90INS1_16FlashAttnFwdSm90INS1_25CollectiveMainloopFwdSm90ILi2EN4cute5tupleIJNS5_1CILi1EEES8_S8_EEENS6_IJNS7_ILi128EEENS7_ILi96EEENS7_ILi64EEEEEELi256ENS_6half_tEfNS_4arch4Sm90ELb0ELb0ELb1ELb1ELb0ELb0ELb0ELb1ELb0ELb1ELb0ELb0EEENS1_21CollectiveEpilogueFwdINS6_IJSA_NS7_ILi256EEESB_EEES9_SE_SG_Li256ELb1ELb1ELb0ELb0EEENS1_36VarlenDynamicPersistentTileSchedulerILi128ELi96ELi256ELi128ELb0ELb1ELb1ELb0ELb1ELb1EEEEEEEEEvNT_6ParamsE)
        /*0170*/ 	.word	0x00000004


	//----- nvinfo : EIATTR_FRAME_SIZE
	.align		4
.L_72:
        /*0174*/ 	.byte	0x04, 0x11
        /*0176*/ 	.short	(.L_74 - .L_73)
	.align		4
.L_73:
        /*0178*/ 	.word	index@(_ZN7cutlass13device_kernelIN5flash11enable_sm90INS1_16FlashAttnFwdSm90INS1_25CollectiveMainloopFwdSm90ILi2EN4cute5tupleIJNS5_1CILi1EEES8_S8_EEENS6_IJNS7_ILi128EEENS7_ILi96EEENS7_ILi64EEEEEELi256ENS_6half_tEfNS_4arch4Sm90ELb0ELb0ELb1ELb1ELb0ELb0ELb0ELb1ELb0ELb1ELb0ELb0EEENS1_21CollectiveEpilogueFwdINS6_IJSA_NS7_ILi256EEESB_EEES9_SE_SG_Li256ELb1ELb1ELb0ELb0EEENS1_36VarlenDynamicPersistentTileSchedulerILi128ELi96ELi256ELi128ELb0ELb1ELb1ELb0ELb1ELb1EEEEEEEEEvNT_6ParamsE)
        /*017c*/ 	.word	0x00000000


	//----- nvinfo : EIATTR_REGCOUNT
	.align		4
.L_74:
        /*0180*/ 	.byte	0x04, 0x2f
        /*0182*/ 	.short	(.L_76 - .L_75)
	.align		4
.L_75:
        /*0184*/ 	.word	index@(_ZN7cutlass13device_kernelIN5flash11enable_sm90INS1_16FlashAttnFwdSm90INS1_25CollectiveMainloopFwdSm90ILi2EN4cute5tupleIJNS5_1CILi1EEES8_S8_EEENS6_IJNS7_ILi128EEENS7_ILi96EEENS7_ILi64EEEEEELi256ENS_6half_tEfNS_4arch4Sm90ELb0ELb0ELb1ELb0ELb0ELb0ELb1ELb1ELb0ELb1ELb0ELb0EEENS1_21CollectiveEpilogueFwdINS6_IJSA_NS7_ILi256EEESB_EEES9_SE_SG_Li256ELb0ELb1ELb0ELb0EEENS1_29StaticPersistentTileSchedulerILb0EEEEEEEEEvNT_6ParamsE)
        /*0188*/ 	.word	0x00000004


	//----- nvinfo : EIATTR_FRAME_SIZE
	.align		4
.L_76:
        /*018c*/ 	.byte	0x04, 0x11
        /*018e*/ 	.short	(.L_78 - .L_77)
	.align		4
.L_77:
        /*0190*/ 	.word	index@(_ZN7cutlass13device_kernelIN5flash11enable_sm90INS1_16FlashAttnFwdSm90INS1_25CollectiveMainloopFwdSm90ILi2EN4cute5tupleIJNS5_1CILi1EEES8_S8_EEENS6_IJNS7_ILi128EEENS7_ILi96EEENS7_ILi64EEEEEELi256ENS_6half_tEfNS_4arch4Sm90ELb0ELb0ELb1ELb0ELb0ELb0ELb1ELb1ELb0ELb1ELb0ELb0EEENS1_21CollectiveEpilogueFwdINS6_IJSA_NS7_ILi256EEESB_EEES9_SE_SG_Li256ELb0ELb1ELb0ELb0EEENS1_29StaticPersistentTileSchedulerILb0EEEEEEEEEvNT_6ParamsE)
        /*0194*/ 	.word	0x00000000


	//----- nvinfo : EIATTR_REGCOUNT
	.align		4
.L_78:
        /*0198*/ 	.byte	0x04, 0x2f
        /*019a*/ 	.short	(.L_80 - .L_79)
	.align		4
.L_79:
        /*019c*/ 	.word	index@(_ZN7cutlass13device_kernelIN5flash11enable_sm90INS1_16FlashAttnFwdSm90INS1_25CollectiveMainloopFwdSm90ILi2EN4cute5tupleIJNS5_1CILi1EEES8_S8_EEENS6_IJNS7_ILi128EEENS7_ILi96EEENS7_ILi64EEEEEELi256ENS_6half_tEfNS_4arch4Sm90ELb0ELb0ELb1ELb0ELb0ELb0ELb0ELb1ELb0ELb1ELb0ELb0EEENS1_21CollectiveEpilogueFwdINS6_IJSA_NS7_ILi256EEESB_EEES9_SE_SG_Li256ELb0ELb1ELb0ELb0EEENS1_29StaticPersistentTileSchedulerILb0EEEEEEEEEvNT_6ParamsE)
        /*01a0*/ 	.word	0x00000004


	//----- nvinfo : EIATTR_FRAME_SIZE
	.align		4
.L_80:
        /*01a4*/ 	.byte	0x04, 0x11
        /*01a6*/ 	.short	(.L_82 - .L_81)
	.align		4
.L_81:
        /*01a8*/ 	.word	index@(_ZN7cutlass13device_kernelIN5flash11enable_sm90INS1_16FlashAttnFwdSm90INS1_25CollectiveMainloopFwdSm90ILi2EN4cute5tupleIJNS5_1CILi1EEES8_S8_EEENS6_IJNS7_ILi128EEENS7_ILi96EEENS7_ILi64EEEEEELi256ENS_6half_tEfNS_4arch4Sm90ELb0ELb0ELb1ELb0ELb0ELb0ELb0ELb1ELb0ELb1ELb0ELb0EEENS1_21CollectiveEpilogueFwdINS6_IJSA_NS7_ILi256EEESB_EEES9_SE_SG_Li256ELb0ELb1ELb0ELb0EEENS1_29StaticPersistentTileSchedulerILb0EEEEEEEEEvNT_6ParamsE)
        /*01ac*/ 	.word	0x00000000


	//----- nvinfo : EIATTR_MIN_STACK_SIZE
	.align		4
.L_82:
        /*01b0*/ 	.byte	0x04, 0x12
        /*01b2*/ 	.short	(.L_84 - .L_83)
	.align		4
.L_83:
        /*01b4*/ 	.word	index@(_ZN7cutlass13device_kernelIN5flash11enable_sm90INS1_16FlashAttnFwdSm90INS1_25CollectiveMainloopFwdSm90ILi2EN4cute5tupleIJNS5_1CILi1EEES8_S8_EEENS6_IJNS7_ILi128EEENS7_ILi96EEENS7_ILi64EEEEEELi256ENS_6half_tEfNS_4arch4Sm90ELb0ELb0ELb1ELb0ELb0ELb0ELb0ELb1ELb0ELb1ELb0ELb0EEENS1_21CollectiveEpilogueFwdINS6_IJSA_NS7_ILi256EEESB_EEES9_SE_SG_Li256ELb0ELb1ELb0ELb0EEENS1_29StaticPersistentTileSchedulerILb0EEEEEEEEEvNT_6ParamsE)
        /*01b8*/ 	.word	0x00000000


	//----- nvinfo : EIATTR_MIN_STACK_SIZE
	.align		4
.L_84:
        /*01bc*/ 	.byte	0x04, 0x12
        /*01be*/ 	.short	(.L_86 - .L_85)
	.align		4
.L_85:
        /*01c0*/ 	.word	index@(_ZN7cutlass13device_kernelIN5flash11enable_sm90INS1_16FlashAttnFwdSm90INS1_25CollectiveMainloopFwdSm90ILi2EN4cute5tupleIJNS5_1CILi1EEES8_S8_EEENS6_IJNS7_ILi128EEENS7_ILi96EEENS7_ILi64EEEEEELi256ENS_6half_tEfNS_4arch4Sm90ELb0ELb0ELb1ELb0ELb0ELb0ELb1ELb1ELb0ELb1ELb0ELb0EEENS1_21CollectiveEpilogueFwdINS6_IJSA_NS7_ILi256EEESB_EEES9_SE_SG_Li256ELb0ELb1ELb0ELb0EEENS1_29StaticPersistentTileSchedulerILb0EEEEEEEEEvNT_6ParamsE)
        /*01c4*/ 	.word	0x00000000


	//----- nvinfo : EIATTR_MIN_STACK_SIZE
	.align		4
.L_86:
        /*01c8*/ 	.byte	0x04, 0x12
        /*01ca*/ 	.short	(.L_88 - .L_87)
	.align		4
.L_87:
        /*01cc*/ 	.word	index@(_ZN7cutlass13device_kernelIN5flash11enable_sm90INS1_16FlashAttnFwdSm90INS1_25CollectiveMainloopFwdSm90ILi2EN4cute5tupleIJNS5_1CILi1EEES8_S8_EEENS6_IJNS7_ILi128EEENS7_ILi96EEENS7_ILi64EEEEEELi256ENS_6half_tEfNS_4arch4Sm90ELb0ELb0ELb1ELb1ELb0ELb0ELb0ELb1ELb0ELb1ELb0ELb0EEENS1_21CollectiveEpilogueFwdINS6_IJSA_NS7_ILi256EEESB_EEES9_SE_SG_Li256ELb1ELb1ELb0ELb0EEENS1_36VarlenDynamicPersistentTileSchedulerILi128ELi96ELi256ELi128ELb0ELb1ELb1ELb0ELb1ELb1EEEEEEEEEvNT_6ParamsE)
        /*01d0*/ 	.word	0x00000000


	//----- nvinfo : EIATTR_MIN_STACK_SIZE
	.align		4
.L_88:
        /*01d4*/ 	.byte	0x04, 0x12
        /*01d6*/ 	.short	(.L_90 - .L_89)
	.align		4
.L_89:
        /*01d8*/ 	.word	index@(_ZN7cutlass13device_kernelIN5flash11enable_sm90INS1_16FlashAttnFwdSm90INS1_25CollectiveMainloopFwdSm90ILi2EN4cute5tupleIJNS5_1CILi1EEES8_S8_EEENS6_IJNS7_ILi128EEENS7_ILi96EEENS7_ILi64EEEEEELi256ENS_6half_tEfNS_4arch4Sm90ELb0ELb0ELb1ELb1ELb0ELb1ELb0ELb1ELb0ELb1ELb0ELb0EEENS1_21CollectiveEpilogueFwdINS6_IJSA_NS7_ILi256EEESB_EEES9_SE_SG_Li256ELb1ELb1ELb0ELb0EEENS1_36VarlenDynamicPersistentTileSchedulerILi128ELi96ELi256ELi128ELb0ELb1ELb1ELb0ELb1ELb1EEEEEEEEEvNT_6ParamsE)
        /*01dc*/ 	.word	0x00000000


	//----- nvinfo : EIATTR_MIN_STACK_SIZE
	.align		4
.L_90:
        /*01e0*/ 	.byte	0x04, 0x12
        /*01e2*/ 	.short	(.L_92 - .L_91)
	.align		4
.L_91:
        /*01e4*/ 	.word	index@(_ZN7cutlass13device_kernelIN5flash11enable_sm90INS1_16FlashAttnFwdSm90INS1_25CollectiveMainloopFwdSm90ILi2EN4cute5tupleIJNS5_1CILi1EEES8_S8_EEENS6_IJNS7_ILi128EEENS7_ILi96EEENS7_ILi64EEEEEELi256ENS_6half_tEfNS_4arch4Sm90ELb0ELb0ELb1ELb1ELb0ELb0ELb1ELb1ELb0ELb1ELb0ELb0EEENS1_21CollectiveEpilogueFwdINS6_IJSA_NS7_ILi256EEESB_EEES9_SE_SG_Li256ELb1ELb1ELb0ELb0EEENS1_36VarlenDynamicPersistentTileSchedulerILi128ELi96ELi256ELi128ELb0ELb1ELb1ELb0ELb1ELb1EEEEEEEEEvNT_6ParamsE)
        /*01e8*/ 	.word	0x00000000


	//----- nvinfo : EIATTR_MIN_STACK_SIZE
	.align		4
.L_92:
        /*01ec*/ 	.byte	0x04, 0x12
        /*01ee*/ 	.short	(.L_94 - .L_93)
	.align		4
.L_93:
        /*01f0*/ 	.word	index@(_ZN7cutlass13device_kernelIN5flash11enable_sm90INS1_16FlashAttnFwdSm90INS1_25CollectiveMainloopFwdSm90ILi2EN4cute5tupleIJNS5_1CILi1EEES8_S8_EEENS6_IJNS7_ILi128EEENS7_ILi96EEENS7_ILi64EEEEEELi256ENS_6half_tEfNS_4arch4Sm90ELb0ELb0ELb1ELb1ELb0ELb1ELb1ELb1ELb0ELb1ELb0ELb0EEENS1_21CollectiveEpilogueFwdINS6_IJSA_NS7_ILi256EEESB_EEES9_SE_SG_Li256ELb1ELb1ELb0ELb0EEENS1_36VarlenDynamicPersistentTileSchedulerILi128ELi96ELi256ELi128ELb0ELb1ELb1ELb0ELb1ELb1EEEEEEEEEvNT_6ParamsE)
        /*01f4*/ 	.word	0x00000000


	//----- nvinfo : EIATTR_MIN_STACK_SIZE
	.align		4
.L_94:
        /*01f8*/ 	.byte	0x04, 0x12
        /*01fa*/ 	.short	(.L_96 - .L_95)
	.align		4
.L_95:
        /*01fc*/ 	.word	index@(_ZN7cutlass13device_kernelIN5flash11enable_sm90INS1_16FlashAttnFwdSm90INS1_25CollectiveMainloopFwdSm90ILi2EN4cute5tupleIJNS5_1CILi1EEES8_S8_EEENS6_IJNS7_ILi128EEENS7_ILi96EEENS7_ILi64EEEEEELi256ENS_6half_tEfNS_4arch4Sm90ELb0ELb1ELb1ELb0ELb0ELb0ELb0ELb1ELb0ELb1ELb0ELb0EEENS1_21CollectiveEpilogueFwdINS6_IJSA_NS7_ILi256EEESB_EEES9_SE_SG_Li256ELb0ELb1ELb0ELb0EEENS1_30DynamicPersistentTileSchedulerILi256ELi128ELb0ELb1ELb1EEEEEEEEEvNT_6ParamsE)
        /*0200*/ 	.word	0x00000000


	//----- nvinfo : EIATTR_MIN_STACK_SIZE
	.align		4
.L_96:
        /*0204*/ 	.byte	0x04, 0x12
        /*0206*/ 	.short	(.L_98 - .L_97)
	.align		4
.L_97:
        /*0208*/ 	.word	index@(_ZN7cutlass13device_kernelIN5flash11enable_sm90INS1_16FlashAttnFwdSm90INS1_25CollectiveMainloopFwdSm90ILi2EN4cute5tupleIJNS5_1CILi1EEES8_S8_EEENS6_IJNS7_ILi128EEENS7_ILi96EEENS7_ILi64EEEEEELi256ENS_6half_tEfNS_4arch4Sm90ELb0ELb1ELb1ELb0ELb0ELb0ELb1ELb1ELb0ELb1ELb0ELb0EEENS1_21CollectiveEpilogueFwdINS6_IJSA_NS7_ILi256EEESB_EEES9_SE_SG_Li256ELb0ELb1ELb0ELb0EEENS1_30DynamicPersistentTileSchedulerILi256ELi128ELb0ELb1ELb1EEEEEEEEEvNT_6ParamsE)
        /*020c*/ 	.word	0x00000000


	//----- nvinfo : EIATTR_MIN_STACK_SIZE
	.align		4
.L_98:
        /*0210*/ 	.byte	0x04, 0x12
        /*0212*/ 	.short	(.L_100 - .L_99)
	.align		4
.L_99:
        /*0214*/ 	.word	index@(_ZN7cutlass13device_kernelIN5flash11enable_sm90INS1_16FlashAttnFwdSm90INS1_25CollectiveMainloopFwdSm90ILi2EN4cute5tupleIJNS5_1CILi1EEES8_S8_EEENS6_IJNS7_ILi128EEENS7_ILi96EEENS7_ILi64EEEEEELi256ENS_6half_tEfNS_4arch4Sm90ELb0ELb1ELb1ELb1ELb0ELb0ELb0ELb1ELb0ELb1ELb0ELb0EEENS1_21CollectiveEpilogueFwdINS6_IJSA_NS7_ILi256EEESB_EEES9_SE_SG_Li256ELb1ELb1ELb0ELb0EEENS1_36VarlenDynamicPersistentTileSchedulerILi128ELi96ELi256ELi128ELb0ELb1ELb1ELb1ELb0ELb1EEEEEEEEEvNT_6ParamsE)
        /*0218*/ 	.word	0x00000000


	//----- nvinfo : EIATTR_MIN_STACK_SIZE
	.align		4
.L_100:
        /*021c*/ 	.byte	0x04, 0x12
        /*021e*/ 	.short	(.L_102 - .L_101)
	.align		4
.L_101:
        /*0220*/ 	.word	index@(_ZN7cutlass13device_kernelIN5flash11enable_sm90INS1_16FlashAttnFwdSm90INS1_25CollectiveMainloopFwdSm90ILi2EN4cute5tupleIJNS5_1CILi1EEES8_S8_EEENS6_IJNS7_ILi128EEENS7_ILi96EEENS7_ILi64EEEEEELi256ENS_6half_tEfNS_4arch4Sm90ELb0ELb1ELb1ELb1ELb0ELb1ELb0ELb1ELb0ELb1ELb0ELb0EEENS1_21CollectiveEpilogueFwdINS6_IJSA_NS7_ILi256EEESB_EEES9_SE_SG_Li256ELb1ELb1ELb0ELb0EEENS1_36VarlenDynamicPersistentTileSchedulerILi128ELi96ELi256ELi128ELb0ELb1ELb1ELb1ELb0ELb1EEEEEEEEEvNT_6ParamsE)
        /*0224*/ 	.word	0x00000000


	//----- nvinfo : EIATTR_MIN_STACK_SIZE
	.align		4
.L_102:
        /*0228*/ 	.byte	0x04, 0x12
        /*022a*/ 	.short	(.L_104 - .L_103)
	.align		4
.L_103:
        /*022c*/ 	.word	index@(_ZN7cutlass13device_kernelIN5flash11enable_sm90INS1_16FlashAttnFwdSm90INS1_25CollectiveMainloopFwdSm90ILi2EN4cute5tupleIJNS5_1CILi1EEES8_S8_EEENS6_IJNS7_ILi128EEENS7_ILi96EEENS7_ILi64EEEEEELi256ENS_6half_tEfNS_4arch4Sm90ELb0ELb1ELb1ELb1ELb0ELb0ELb1ELb1ELb0ELb1ELb0ELb0EEENS1_21CollectiveEpilogueFwdINS6_IJSA_NS7_ILi256EEESB_EEES9_SE_SG_Li256ELb1ELb1ELb0ELb0EEENS1_36VarlenDynamicPersistentTileSchedulerILi128ELi96ELi256ELi128ELb0ELb1ELb1ELb1ELb0ELb1EEEEEEEEEvNT_6ParamsE)
        /*0230*/ 	.word	0x00000000


	//----- nvinfo : EIATTR_MIN_STACK_SIZE
	.align		4
.L_104:
        /*0234*/ 	.byte	0x04, 0x12
        /*0236*/ 	.short	(.L_106 - .L_105)
	.align		4
.L_105:
        /*0238*/ 	.word	index@(_ZN7cutlass13device_kernelIN5flash11enable_sm90INS1_16FlashAttnFwdSm90INS1_25CollectiveMainloopFwdSm90ILi2EN4cute5tupleIJNS5_1CILi1EEES8_S8_EEENS6_IJNS7_ILi128EEENS7_ILi96EEENS7_ILi64EEEEEELi256ENS_6half_tEfNS_4arch4Sm90ELb0ELb1ELb1ELb1ELb0ELb1ELb1ELb1ELb0ELb1ELb0ELb0EEENS1_21CollectiveEpilogueFwdINS6_IJSA_NS7_ILi256EEESB_EEES9_SE_SG_Li256ELb1ELb1ELb0ELb0EEENS1_36VarlenDynamicPersistentTileSchedulerILi128ELi96ELi256ELi128ELb0ELb1ELb1ELb1ELb0ELb1EEEEEEEEEvNT_6ParamsE)
        /*023c*/ 	.word	0x00000000


	//----- nvinfo : EIATTR_MIN_STACK_SIZE
	.align		4
.L_106:
        /*0240*/ 	.byte	0x04, 0x12
        /*0242*/ 	.short	(.L_108 - .L_107)
	.align		4
.L_107:
        /*0244*/ 	.word	index@(_ZN7cutlass13device_kernelIN5flash11enable_sm90INS1_16FlashAttnFwdSm90INS1_25CollectiveMainloopFwdSm90ILi2EN4cute5tupleIJNS5_1CILi1EEES8_S8_EEENS6_IJNS7_ILi128EEENS7_ILi96EEENS7_ILi64EEEEEELi256ENS_6half_tEfNS_4arch4Sm90ELb1ELb0ELb1ELb0ELb0ELb0ELb0ELb1ELb0ELb1ELb0ELb0EEENS1_21CollectiveEpilogueFwdINS6_IJSA_NS7_ILi256EEESB_EEES9_SE_SG_Li256ELb0ELb1ELb0ELb0EEENS1_30DynamicPersistentTileSchedulerILi256ELi128ELb0ELb1ELb1EEEEEEEEEvNT_6ParamsE)
        /*0248*/ 	.word	0x00000000


	//----- nvinfo : EIATTR_MIN_STACK_SIZE
	.align		4
.L_108:
        /*024c*/ 	.byte	0x04, 0x12
        /*024e*/ 	.short	(.L_110 - .L_109)
	.align		4
.L_109:
        /*0250*/ 	.word	index@(_ZN7cutlass13device_kernelIN5flash11enable_sm90INS1_16FlashAttnFwdSm90INS1_25CollectiveMainloopFwdSm90ILi2EN4cute5tupleIJNS5_1CILi1EEES8_S8_EEENS6_IJNS7_ILi128EEENS7_ILi96EEENS7_ILi64EEEEEELi256ENS_6half_tEfNS_4arch4Sm90ELb1ELb0ELb1ELb0ELb0ELb0ELb1ELb1ELb0ELb1ELb0ELb0EEENS1_21CollectiveEpilogueFwdINS6_IJSA_NS7_ILi256EEESB_EEES9_SE_SG_Li256ELb0ELb1ELb0ELb0EEENS1_30DynamicPersistentTileSchedulerILi256ELi128ELb0ELb1ELb1EEEEEEEEEvNT_6ParamsE)
        /*0254*/ 	.word	0x00000000


	//----- nvinfo : EIATTR_MIN_STACK_SIZE
	.align		4
.L_110:
        /*0258*/ 	.byte	0x04, 0x12
        /*025a*/ 	.short	(.L_112 - .L_111)
	.align		4
.L_111:
        /*025c*/ 	.word	index@(_ZN7cutlass13device_kernelIN5flash11enable_sm90INS1_16FlashAttnFwdSm90INS1_25CollectiveMainloopFwdSm90ILi2EN4cute5tupleIJNS5_1CILi1EEES8_S8_EEENS6_IJNS7_ILi128EEENS7_ILi96EEENS7_ILi64EEEEEELi256ENS_6half_tEfNS_4arch4Sm90ELb1ELb0ELb1ELb1ELb0ELb0ELb0ELb1ELb0ELb1ELb0ELb0EEENS1_21CollectiveEpilogueFwdINS6_IJSA_NS7_ILi256EEESB_EEES9_SE_SG_Li256ELb1ELb1ELb0ELb0EEENS1_36VarlenDynamicPersistentTileSchedulerILi128ELi96ELi256ELi128ELb0ELb1ELb1ELb1ELb1ELb1EEEEEEEEEvNT_6ParamsE)
        /*0260*/ 	.word	0x00000000


	//----- nvinfo : EIATTR_MIN_STACK_SIZE
	.align		4
.L_112:
        /*0264*/ 	.byte	0x04, 0x12
        /*0266*/ 	.short	(.L_114 - .L_113)
	.align		4
.L_113:
        /*0268*/ 	.word	index@(_ZN7cutlass13device_kernelIN5flash11enable_sm90INS1_16FlashAttnFwdSm90INS1_25CollectiveMainloopFwdSm90ILi2EN4cute5tupleIJNS5_1CILi1EEES8_S8_EEENS6_IJNS7_ILi128EEENS7_ILi96EEENS7_ILi64EEEEEELi256ENS_6half_tEfNS_4arch4Sm90ELb1ELb0ELb1ELb1ELb0ELb1ELb0ELb1ELb0ELb1ELb0ELb0EEENS1_21CollectiveEpilogueFwdINS6_IJSA_NS7_ILi256EEESB_EEES9_SE_SG_Li256ELb1ELb1ELb0ELb0EEENS1_36VarlenDynamicPersistentTileSchedulerILi128ELi96ELi256ELi128ELb0ELb1ELb1ELb1ELb1ELb1EEEEEEEEEvNT_6ParamsE)
        /*026c*/ 	.word	0x00000000


	//----- nvinfo : EIATTR_MIN_STACK_SIZE
	.align		4
.L_114:
        /*0270*/ 	.byte	0x04, 0x12
        /*0272*/ 	.short	(.L_116 - .L_115)
	.align		4
.L_115:
        /*0274*/ 	.word	index@(_ZN7cutlass13device_kernelIN5flash11enable_sm90INS1_16FlashAttnFwdSm90INS1_25CollectiveMainloopFwdSm90ILi2EN4cute5tupleIJNS5_1CILi1EEES8_S8_EEENS6_IJNS7_ILi128EEENS7_ILi96EEENS7_ILi64EEEEEELi256ENS_6half_tEfNS_4arch4Sm90ELb1ELb0ELb1ELb1ELb0ELb0ELb1ELb1ELb0ELb1ELb0ELb0EEENS1_21CollectiveEpilogueFwdINS6_IJSA_NS7_ILi256EEESB_EEES9_SE_SG_Li256ELb1ELb1ELb0ELb0EEENS1_36VarlenDynamicPersistentTileSchedulerILi128ELi96ELi256ELi128ELb0ELb1ELb1ELb1ELb1ELb1EEEEEEEEEvNT_6ParamsE)
        /*0278*/ 	.word	0x00000000


	//----- nvinfo : EIATTR_MIN_STACK_SIZE
	.align		4
.L_116:
        /*027c*/ 	.byte	0x04, 0x12
        /*027e*/ 	.short	(.L_118 - .L_117)
	.align		4
.L_117:
        /*0280*/ 	.word	index@(_ZN7cutlass13device_kernelIN5flash11enable_sm90INS1_16FlashAttnFwdSm90INS1_25CollectiveMainloopFwdSm90ILi2EN4cute5tupleIJNS5_1CILi1EEES8_S8_EEENS6_IJNS7_ILi128EEENS7_ILi96EEENS7_ILi64EEEEEELi256ENS_6half_tEfNS_4arch4Sm90ELb1ELb0ELb1ELb1ELb0ELb1ELb1ELb1ELb0ELb1ELb0ELb0EEENS1_21CollectiveEpilogueFwdINS6_IJSA_NS7_ILi256EEESB_EEES9_SE_SG_Li256ELb1ELb1ELb0ELb0EEENS1_36VarlenDynamicPersistentTileSchedulerILi128ELi96ELi256ELi128ELb0ELb1ELb1ELb1ELb1ELb1EEEEEEEEEvNT_6ParamsE)
        /*0284*/ 	.word	0x00000000
.L_118:


//--------------------- .nv.compat                --------------------------
	.section	.nv.compat,"",@"SHT_CUDA_COMPAT_INFO"
	.align	4
        /*0000*/ 	.byte	0x02, 0x09, 0x01, 0x00, 0x02, 0x02, 0x01, 0x00, 0x02, 0x05, 0x05, 0x00, 0x03, 0x07, 0x01, 0x01
        /*0010*/ 	.byte	0x02, 0x03, 0x00, 0x00, 0x02, 0x06, 0x01, 0x00, 0x04, 0x0b, 0x08, 0x00, 0x00, 0x00, 0x00, 0x00
        /*0020*/ 	.byte	0x00, 0x00, 0x00, 0x00


//--------------------- .nv.info._ZN7cutlass13device_kernelIN5flash11enable_sm90INS1_16FlashAttnFwdSm90INS1_25CollectiveMainloopFwdSm90ILi2EN4cute5tupleIJNS5_1CILi1EEES8_S8_EEENS6_IJNS7_ILi128EEENS7_ILi96EEENS7_ILi64EEEEEELi256ENS_6half_tEfNS_4arch4Sm90ELb0ELb0ELb1ELb0ELb0ELb0ELb0ELb1ELb0ELb1ELb0ELb0EEENS1_21CollectiveEpilogueFwdINS6_IJSA_NS7_ILi256EEESB_EEES9_SE_SG_Li256ELb0ELb1ELb0ELb0EEENS1_29StaticPersistentTileSchedulerILb0EEEEEEEEEvNT_6ParamsE --------------------------
	.section	.nv.info._ZN7cutlass13device_kernelIN5flash11enable_sm90INS1_16FlashAttnFwdSm90INS1_25CollectiveMainloopFwdSm90ILi2EN4cute5tupleIJNS5_1CILi1EEES8_S8_EEENS6_IJNS7_ILi128EEENS7_ILi96EEENS7_ILi64EEEEEELi256ENS_6half_tEfNS_4arch4Sm90ELb0ELb0ELb1ELb0ELb0ELb0ELb0ELb1ELb0ELb1ELb0ELb0EEENS1_21CollectiveEpilogueFwdINS6_IJSA_NS7_ILi256EEESB_EEES9_SE_SG_Li256ELb0ELb1ELb0ELb0EEENS1_29StaticPersistentTileSchedulerILb0EEEEEEEEEvNT_6ParamsE,"",@"SHT_CUDA_INFO"
	.sectionflags	@""
	.align	4


	//----- nvinfo : EIATTR_CUDA_API_VERSION
	.align		4
        /*0000*/ 	.byte	0x04, 0x37
        /*0002*/ 	.short	(.L_120 - .L_119)
.L_119:
        /*0004*/ 	.word	0x00000082


	//----- nvinfo : EIATTR_KPARAM_INFO
	.align		4
.L_120:
        /*0008*/ 	.byte	0x04, 0x17
        /*000a*/ 	.short	(.L_122 - .L_121)
.L_121:
        /*000c*/ 	.word	0x00000000
        /*0010*/ 	.short	0x0000
        /*0012*/ 	.short	0x0000
        /*0014*/ 	.byte	0x00, 0xf0, 0x01, 0x28


	//----- nvinfo : EIATTR_SPARSE_MMA_MASK
	.align		4
.L_122:
        /*0018*/ 	.byte	0x03, 0x50
        /*001a*/ 	.short	0x0000


	//----- nvinfo : EIATTR_MAXREG_COUNT
	.align		4
        /*001c*/ 	.byte	0x03, 0x1b
        /*001e*/ 	.short	0x00a8


	//----- nvinfo : EIATTR_MERCURY_ISA_VERSION
	.align		4
        /*0020*/ 	.byte	0x03, 0x5f
        /*0022*/ 	.short	0x0101


	//----- nvinfo : EIATTR_VRC_CTA_INIT_COUNT
	.align		4
        /*0024*/ 	.byte	0x02, 0x4a
	.zero		1
	.zero		1


	//----- nvinfo : EIATTR_EXIT_INSTR_OFFSETS
	.align		4
        /*0028*/ 	.byte	0x04, 0x1c
        /*002a*/ 	.short	(.L_124 - .L_123)


	//   ....[0]....
.L_123:
        /*002c*/ 	.word	0x00000010


	//----- nvinfo : EIATTR_MAX_THREADS
	.align		4
.L_124:
        /*0030*/ 	.byte	0x04, 0x05
        /*0032*/ 	.short	(.L_126 - .L_125)
.L_125:
        /*0034*/ 	.word	0x00000180
        /*0038*/ 	.word	0x00000001
        /*003c*/ 	.word	0x00000001


	//----- nvinfo : EIATTR_CBANK_PARAM_SIZE
	.align		4
.L_126:
        /*0040*/ 	.byte	0x03, 0x19
        /*0042*/ 	.short	0x0a00


	//----- nvinfo : EIATTR_PARAM_CBANK
	.align		4
        /*0044*/ 	.byte	0x04, 0x0a
        /*0046*/ 	.short	(.L_128 - .L_127)
	.align		4
.L_127:
        /*0048*/ 	.word	index@(.nv.constant0._ZN7cutlass13device_kernelIN5flash11enable_sm90INS1_16FlashAttnFwdSm90INS1_25CollectiveMainloopFwdSm90ILi2EN4cute5tupleIJNS5_1CILi1EEES8_S8_EEENS6_IJNS7_ILi128EEENS7_ILi96EEENS7_ILi64EEEEEELi256ENS_6half_tEfNS_4arch4Sm90ELb0ELb0ELb1ELb0ELb0ELb0ELb0ELb1ELb0ELb1ELb0ELb0EEENS1_21CollectiveEpilogueFwdINS6_IJSA_NS7_ILi256EEESB_EEES9_SE_SG_Li256ELb0ELb1ELb0ELb0EEENS1_29StaticPersistentTileSchedulerILb0EEEEEEEEEvNT_6ParamsE)
        /*004c*/ 	.short	0x0380
        /*004e*/ 	.short	0x0a00


	//----- nvinfo : EIATTR_SW_WAR
	.align		4
.L_128:
        /*0050*/ 	.byte	0x04, 0x36
        /*0052*/ 	.short	(.L_130 - .L_129)
.L_129:
        /*0054*/ 	.word	0x00000008
.L_130:


//--------------------- .nv.info._ZN7cutlass13device_kernelIN5flash11enable_sm90INS1_16FlashAttnFwdSm90INS1_25CollectiveMainloopFwdSm90ILi2EN4cute5tupleIJNS5_1CILi1EEES8_S8_EEENS6_IJNS7_ILi128EEENS7_ILi96EEENS7_ILi64EEEEEELi256ENS_6half_tEfNS_4arch4Sm90ELb0ELb0ELb1ELb0ELb0ELb0ELb1ELb1ELb0ELb1ELb0ELb0EEENS1_21CollectiveEpilogueFwdINS6_IJSA_NS7_ILi256EEESB_EEES9_SE_SG_Li256ELb0ELb1ELb0ELb0EEENS1_29StaticPersistentTileSchedulerILb0EEEEEEEEEvNT_6ParamsE --------------------------
	.section	.nv.info._ZN7cutlass13device_kernelIN5flash11enable_sm90INS1_16FlashAttnFwdSm90INS1_25CollectiveMainloopFwdSm90ILi2EN4cute5tupleIJNS5_1CILi1EEES8_S8_EEENS6_IJNS7_ILi128EEENS7_ILi96EEENS7_ILi64EEEEEELi256ENS_6half_tEfNS_4arch4Sm90ELb0ELb0ELb1ELb0ELb0ELb0ELb1ELb1ELb0ELb1ELb0ELb0EEENS1_21CollectiveEpilogueFwdINS6_IJSA_NS7_ILi256EEESB_EEES9_SE_SG_Li256ELb0ELb1ELb0ELb0EEENS1_29StaticPersistentTileSchedulerILb0EEEEEEEEEvNT_6ParamsE,"",@"SHT_CUDA_INFO"
	.sectionflags	@""
	.align	4


	//----- nvinfo : EIATTR_CUDA_API_VERSION
	.align		4
        /*0000*/ 	.byte	0x04, 0x37
        /*0002*/ 	.short	(.L_132 - .L_131)
.L_131:
        /*0004*/ 	.word	0x00000082


	//----- nvinfo : EIATTR_KPARAM_INFO
	.align		4
.L_132:
        /*0008*/ 	.byte	0x04, 0x17
        /*000a*/ 	.short	(.L_134 - .L_133)
.L_133:
        /*000c*/ 	.word	0x00000000
        /*0010*/ 	.short	0x0000
        /*0012*/ 	.short	0x0000
        /*0014*/ 	.byte	0x00, 0xf0, 0x01, 0x2c


	//----- nvinfo : EIATTR_SPARSE_MMA_MASK
	.align		4
.L_134:
        /*0018*/ 	.byte	0x03, 0x50
        /*001a*/ 	.short	0x0000


	//----- nvinfo : EIATTR_MAXREG_COUNT
	.align		4
        /*001c*/ 	.byte	0x03, 0x1b
        /*001e*/ 	.short	0x00a8


	//----- nvinfo : EIATTR_MERCURY_ISA_VERSION
	.align		4
        /*0020*/ 	.byte	0x03, 0x5f
        /*0022*/ 	.short	0x0101


	//----- nvinfo : EIATTR_VRC_CTA_INIT_COUNT
	.align		4
        /*0024*/ 	.byte	0x02, 0x4a
	.zero		1
	.zero		1


	//----- nvinfo : EIATTR_EXIT_INSTR_OFFSETS
	.align		4
        /*0028*/ 	.byte	0x04, 0x1c
        /*002a*/ 	.short	(.L_136 - .L_135)


	//   ....[0]....
.L_135:
        /*002c*/ 	.word	0x00000010


	//----- nvinfo : EIATTR_MAX_THREADS
	.align		4
.L_136:
        /*0030*/ 	.byte	0x04, 0x05
        /*0032*/ 	.short	(.L_138 - .L_137)
.L_137:
        /*0034*/ 	.word	0x00000180
        /*0038*/ 	.word	0x00000001
        /*003c*/ 	.word	0x00000001


	//----- nvinfo : EIATTR_CBANK_PARAM_SIZE
	.align		4
.L_138:
        /*0040*/ 	.byte	0x03, 0x19
        /*0042*/ 	.short	0x0b00


	//----- nvinfo : EIATTR_PARAM_CBANK
	.align		4
        /*0044*/ 	.byte	0x04, 0x0a
        /*0046*/ 	.short	(.L_140 - .L_139)
	.align		4
.L_139:
        /*0048*/ 	.word	index@(.nv.constant0._ZN7cutlass13device_kernelIN5flash11enable_sm90INS1_16FlashAttnFwdSm90INS1_25CollectiveMainloopFwdSm90ILi2EN4cute5tupleIJNS5_1CILi1EEES8_S8_EEENS6_IJNS7_ILi128EEENS7_ILi96EEENS7_ILi64EEEEEELi256ENS_6half_tEfNS_4arch4Sm90ELb0ELb0ELb1ELb0ELb0ELb0ELb1ELb1ELb0ELb1ELb0ELb0EEENS1_21CollectiveEpilogueFwdINS6_IJSA_NS7_ILi256EEESB_EEES9_SE_SG_Li256ELb0ELb1ELb0ELb0EEENS1_29StaticPersistentTileSchedulerILb0EEEEEEEEEvNT_6ParamsE)
        /*004c*/ 	.short	0x0380
        /*004e*/ 	.short	0x0b00


	//----- nvinfo : EIATTR_SW_WAR
	.align		4
.L_140:
        /*0050*/ 	.byte	0x04, 0x36
        /*0052*/ 	.short	(.L_142 - .L_141)
.L_141:
        /*0054*/ 	.word	0x00000008
.L_142:


//--------------------- .nv.info._ZN7cutlass13device_kernelIN5flash11enable_sm90INS1_16FlashAttnFwdSm90INS1_25CollectiveMainloopFwdSm90ILi2EN4cute5tupleIJNS5_1CILi1EEES8_S8_EEENS6_IJNS7_ILi128EEENS7_ILi96EEENS7_ILi64EEEEEELi256ENS_6half_tEfNS_4arch4Sm90ELb0ELb0ELb1ELb1ELb0ELb0ELb0ELb1ELb0ELb1ELb0ELb0EEENS1_21CollectiveEpilogueFwdINS6_IJSA_NS7_ILi256EEESB_EEES9_SE_SG_Li256ELb1ELb1ELb0ELb0EEENS1_36VarlenDynamicPersistentTileSchedulerILi128ELi96ELi256ELi128ELb0ELb1ELb1ELb0ELb1ELb1EEEEEEEEEvNT_6ParamsE --------------------------
	.section	.nv.info._ZN7cutlass13device_kernelIN5flash11enable_sm90INS1_16FlashAttnFwdSm90INS1_25CollectiveMainloopFwdSm90ILi2EN4cute5tupleIJNS5_1CILi1EEES8_S8_EEENS6_IJNS7_ILi128EEENS7_ILi96EEENS7_ILi64EEEEEELi256ENS_6half_tEfNS_4arch4Sm90ELb0ELb0ELb1ELb1ELb0ELb0ELb0ELb1ELb0ELb1ELb0ELb0EEENS1_21CollectiveEpilogueFwdINS6_IJSA_NS7_ILi256EEESB_EEES9_SE_SG_Li256ELb1ELb1ELb0ELb0EEENS1_36VarlenDynamicPersistentTileSchedulerILi128ELi96ELi256ELi128ELb0ELb1ELb1ELb0ELb1ELb1EEEEEEEEEvNT_6ParamsE,"",@"SHT_CUDA_INFO"
	.sectionflags	@""
	.align	4


	//----- nvinfo : EIATTR_CUDA_API_VERSION
	.align		4
        /*0000*/ 	.byte	0x04, 0x37
        /*0002*/ 	.short	(.L_144 - .L_143)
.L_143:
        /*0004*/ 	.word	0x00000082


	//----- nvinfo : EIATTR_KPARAM_INFO
	.align		4
.L_144:
        /*0008*/ 	.byte	0x04, 0x17
        /*000a*/ 	.short	(.L_146 - .L_145)
.L_145:
        /*000c*/ 	.word	0x00000000
        /*0010*/ 	.short	0x0000
        /*0012*/ 	.short	0x0000
        /*0014*/ 	.byte	0x00, 0xf0, 0x01, 0x2a


	//----- nvinfo : EIATTR_SPARSE_MMA_MASK
	.align		4
.L_146:
        /*0018*/ 	.byte	0x03, 0x50
        /*001a*/ 	.short	0x0000


	//----- nvinfo : EIATTR_MAXREG_COUNT
	.align		4
        /*001c*/ 	.byte	0x03, 0x1b
        /*001e*/ 	.short	0x00a8


	//----- nvinfo : EIATTR_MERCURY_ISA_VERSION
	.align		4
        /*0020*/ 	.byte	0x03, 0x5f
        /*0022*/ 	.short	0x0101


	//----- nvinfo : EIATTR_VRC_CTA_INIT_COUNT
	.align		4
        /*0024*/ 	.byte	0x02, 0x4a
	.zero		1
	.zero		1


	//----- nvinfo : EIATTR_EXIT_INSTR_OFFSETS
	.align		4
        /*0028*/ 	.byte	0x04, 0x1c
        /*002a*/ 	.short	(.L_148 - .L_147)


	//   ....[0]....
.L_147:
        /*002c*/ 	.word	0x00000010


	//----- nvinfo : EIATTR_MAX_THREADS
	.align		4
.L_148:
        /*0030*/ 	.byte	0x04, 0x05
        /*0032*/ 	.short	(.L_150 - .L_149)
.L_149:
        /*0034*/ 	.word	0x00000180
        /*0038*/ 	.word	0x00000001
        /*003c*/ 	.word	0x00000001


	//----- nvinfo : EIATTR_CBANK_PARAM_SIZE
	.align		4
.L_150:
        /*0040*/ 	.byte	0x03, 0x19
        /*0042*/ 	.short	0x0a80


	//----- nvinfo : EIATTR_PARAM_CBANK
	.align		4
        /*0044*/ 	.byte	0x04, 0x0a
        /*0046*/ 	.short	(.L_152 - .L_151)
	.align		4
.L_151:
        /*0048*/ 	.word	index@(.nv.constant0._ZN7cutlass13device_kernelIN5flash11enable_sm90INS1_16FlashAttnFwdSm90INS1_25CollectiveMainloopFwdSm90ILi2EN4cute5tupleIJNS5_1CILi1EEES8_S8_EEENS6_IJNS7_ILi128EEENS7_ILi96EEENS7_ILi64EEEEEELi256ENS_6half_tEfNS_4arch4Sm90ELb0ELb0ELb1ELb1ELb0ELb0ELb0ELb1ELb0ELb1ELb0ELb0EEENS1_21CollectiveEpilogueFwdINS6_IJSA_NS7_ILi256EEESB_EEES9_SE_SG_Li256ELb1ELb1ELb0ELb0EEENS1_36VarlenDynamicPersistentTileSchedulerILi128ELi96ELi256ELi128ELb0ELb1ELb1ELb0ELb1ELb1EEEEEEEEEvNT_6ParamsE)
        /*004c*/ 	.short	0x0380
        /*004e*/ 	.short	0x0a80


	//----- nvinfo : EIATTR_SW_WAR
	.align		4
.L_152:
        /*0050*/ 	.byte	0x04, 0x36
        /*0052*/ 	.short	(.L_154 - .L_153)
.L_153:
        /*0054*/ 	.word	0x00000008
.L_154:


//--------------------- .nv.info._ZN7cutlass13device_kernelIN5flash11enable_sm90INS1_16FlashAttnFwdSm90INS1_25CollectiveMainloopFwdSm90ILi2EN4cute5tupleIJNS5_1CILi1EEES8_S8_EEENS6_IJNS7_ILi128EEENS7_ILi96EEENS7_ILi64EEEEEELi256ENS_6half_tEfNS_4arch4Sm90ELb0ELb0ELb1ELb1ELb0ELb1ELb0ELb1ELb0ELb1ELb0ELb0EEENS1_21CollectiveEpilogueFwdINS6_IJSA_NS7_ILi256EEESB_EEES9_SE_SG_Li256ELb1ELb1ELb0ELb0EEENS1_36VarlenDynamicPersistentTileSchedulerILi128ELi96ELi256ELi128ELb0ELb1ELb1ELb0ELb1ELb1EEEEEEEEEvNT_6ParamsE --------------------------
	.section	.nv.info._ZN7cutlass13device_kernelIN5flash11enable_sm90INS1_16FlashAttnFwdSm90INS1_25CollectiveMainloopFwdSm90ILi2EN4cute5tupleIJNS5_1CILi1EEES8_S8_EEENS6_IJNS7_ILi128EEENS7_ILi96EEENS7_ILi64EEEEEELi256ENS_6half_tEfNS_4arch4Sm90ELb0ELb0ELb1ELb1ELb0ELb1ELb0ELb1ELb0ELb1ELb0ELb0EEENS1_21CollectiveEpilogueFwdINS6_IJSA_NS7_ILi256EEESB_EEES9_SE_SG_Li256ELb1ELb1ELb0ELb0EEENS1_36VarlenDynamicPersistentTileSchedulerILi128ELi96ELi256ELi128ELb0ELb1ELb1ELb0ELb1ELb1EEEEEEEEEvNT_6ParamsE,"",@"SHT_CUDA_INFO"
	.sectionflags	@""
	.align	4


	//----- nvinfo : EIATTR_CUDA_API_VERSION
	.align		4
        /*0000*/ 	.byte	0x04, 0x37
        /*0002*/ 	.short	(.L_156 - .L_155)
.L_155:
        /*0004*/ 	.word	0x00000082


	//----- nvinfo : EIATTR_KPARAM_INFO
	.align		4
.L_156:
        /*0008*/ 	.byte	0x04, 0x17
        /*000a*/ 	.short	(.L_158 - .L_157)
.L_157:
        /*000c*/ 	.word	0x00000000
        /*0010*/ 	.short	0x0000
        /*0012*/ 	.short	0x0000
        /*0014*/ 	.byte	0x00, 0xf0, 0x01, 0x2a


	//----- nvinfo : EIATTR_SPARSE_MMA_MASK
	.align		4
.L_158:
        /*0018*/ 	.byte	0x03, 0x50
        /*001a*/ 	.short	0x0000


	//----- nvinfo : EIATTR_MAXREG_COUNT
	.align		4
        /*001c*/ 	.byte	0x03, 0x1b
        /*001e*/ 	.short	0x00a8


	//----- nvinfo : EIATTR_MERCURY_ISA_VERSION
	.align		4
        /*0020*/ 	.byte	0x03, 0x5f
        /*0022*/ 	.short	0x0101


	//----- nvinfo : EIATTR_VRC_CTA_INIT_COUNT
	.align		4
        /*0024*/ 	.byte	0x02, 0x4a
	.zero		1
	.zero		1


	//----- nvinfo : EIATTR_EXIT_INSTR_OFFSETS
	.align		4
        /*0028*/ 	.byte	0x04, 0x1c
        /*002a*/ 	.short	(.L_160 - .L_159)


	//   ....[0]....
.L_159:
        /*002c*/ 	.word	0x00000010


	//----- nvinfo : EIATTR_MAX_THREADS
	.align		4
.L_160:
        /*0030*/ 	.byte	0x04, 0x05
        /*0032*/ 	.short	(.L_162 - .L_161)
.L_161:
        /*0034*/ 	.word	0x00000180
        /*0038*/ 	.word	0x00000001
        /*003c*/ 	.word	0x00000001


	//----- nvinfo : EIATTR_CBANK_PARAM_SIZE
	.align		4
.L_162:
        /*0040*/ 	.byte	0x03, 0x19
        /*0042*/ 	.short	0x0a80


	//----- nvinfo : EIATTR_PARAM_CBANK
	.align		4
        /*0044*/ 	.byte	0x04, 0x0a
        /*0046*/ 	.short	(.L_164 - .L_163)
	.align		4
.L_163:
        /*0048*/ 	.word	index@(.nv.constant0._ZN7cutlass13device_kernelIN5flash11enable_sm90INS1_16FlashAttnFwdSm90INS1_25CollectiveMainloopFwdSm90ILi2EN4cute5tupleIJNS5_1CILi1EEES8_S8_EEENS6_IJNS7_ILi128EEENS7_ILi96EEENS7_ILi64EEEEEELi256ENS_6half_tEfNS_4arch4Sm90ELb0ELb0ELb1ELb1ELb0ELb1ELb0ELb1ELb0ELb1ELb0ELb0EEENS1_21CollectiveEpilogueFwdINS6_IJSA_NS7_ILi256EEESB_EEES9_SE_SG_Li256ELb1ELb1ELb0ELb0EEENS1_36VarlenDynamicPersistentTileSchedulerILi128ELi96ELi256ELi128ELb0ELb1ELb1ELb0ELb1ELb1EEEEEEEEEvNT_6ParamsE)
        /*004c*/ 	.short	0x0380
        /*004e*/ 	.short	0x0a80


	//----- nvinfo : EIATTR_SW_WAR
	.align		4
.L_164:
        /*0050*/ 	.byte	0x04, 0x36
        /*0052*/ 	.short	(.L_166 - .L_165)
.L_165:
        /*0054*/ 	.word	0x00000008
.L_166:


//--------------------- .nv.info._ZN7cutlass13device_kernelIN5flash11enable_sm90INS1_16FlashAttnFwdSm90INS1_25CollectiveMainloopFwdSm90ILi2EN4cute5tupleIJNS5_1CILi1EEES8_S8_EEENS6_IJNS7_ILi128EEENS7_ILi96EEENS7_ILi64EEEEEELi256ENS_6half_tEfNS_4arch4Sm90ELb0ELb0ELb1ELb1ELb0ELb0ELb1ELb1ELb0ELb1ELb0ELb0EEENS1_21CollectiveEpilogueFwdINS6_IJSA_NS7_ILi256EEESB_EEES9_SE_SG_Li256ELb1ELb1ELb0ELb0EEENS1_36VarlenDynamicPersistentTileSchedulerILi128ELi96ELi256ELi128ELb0ELb1ELb1ELb0ELb1ELb1EEEEEEEEEvNT_6ParamsE --------------------------
	.section	.nv.info._ZN7cutlass13device_kernelIN5flash11enable_sm90INS1_16FlashAttnFwdSm90INS1_25CollectiveMainloopFwdSm90ILi2EN4cute5tupleIJNS5_1CILi1EEES8_S8_EEENS6_IJNS7_ILi128EEENS7_ILi96EEENS7_ILi64EEEEEELi256ENS_6half_tEfNS_4arch4Sm90ELb0ELb0ELb1ELb1ELb0ELb0ELb1ELb1ELb0ELb1ELb0ELb0EEENS1_21CollectiveEpilogueFwdINS6_IJSA_NS7_ILi256EEESB_EEES9_SE_SG_Li256ELb1ELb1ELb0ELb0EEENS1_36VarlenDynamicPersistentTileSchedulerILi128ELi96ELi256ELi128ELb0ELb1ELb1ELb0ELb1ELb1EEEEEEEEEvNT_6ParamsE,"",@"SHT_CUDA_INFO"
	.sectionflags	@""
	.align	4


	//----- nvinfo : EIATTR_CUDA_API_VERSION
	.align		4
        /*0000*/ 	.byte	0x04, 0x37
        /*0002*/ 	.short	(.L_168 - .L_167)
.L_167:
        /*0004*/ 	.word	0x00000082


	//----- nvinfo : EIATTR_KPARAM_INFO
	.align		4
.L_168:
        /*0008*/ 	.byte	0x04, 0x17
        /*000a*/ 	.short	(.L_170 - .L_169)
.L_169:
        /*000c*/ 	.word	0x00000000
        /*0010*/ 	.short	0x0000
        /*0012*/ 	.short	0x0000
        /*0014*/ 	.byte	0x00, 0xf0, 0x01, 0x2e


	//----- nvinfo : EIATTR_SPARSE_MMA_MASK
	.align		4
.L_170:
        /*0018*/ 	.byte	0x03, 0x50
        /*001a*/ 	.short	0x0000


	//----- nvinfo : EIATTR_MAXREG_COUNT
	.align		4
        /*001c*/ 	.byte	0x03, 0x1b
        /*001e*/ 	.short	0x00a8


	//----- nvinfo : EIATTR_MERCURY_ISA_VERSION
	.align		4
        /*0020*/ 	.byte	0x03, 0x5f
        /*0022*/ 	.short	0x0101


	//----- nvinfo : EIATTR_VRC_CTA_INIT_COUNT
	.align		4
        /*0024*/ 	.byte	0x02, 0x4a
	.zero		1
	.zero		1


	//----- nvinfo : EIATTR_EXIT_INSTR_OFFSETS
	.align		4
        /*0028*/ 	.byte	0x04, 0x1c
        /*002a*/ 	.short	(.L_172 - .L_171)


	//   ....[0]....
.L_171:
        /*002c*/ 	.word	0x00000010


	//----- nvinfo : EIATTR_MAX_THREADS
	.align		4
.L_172:
        /*0030*/ 	.byte	0x04, 0x05
        /*0032*/ 	.short	(.L_174 - .L_173)
.L_173:
        /*0034*/ 	.word	0x00000180
        /*0038*/ 	.word	0x00000001
        /*003c*/ 	.word	0x00000001


	//----- nvinfo : EIATTR_CBANK_PARAM_SIZE
	.align		4
.L_174:
        /*0040*/ 	.byte	0x03, 0x19
        /*0042*/ 	.short	0x0b80


	//----- nvinfo : EIATTR_PARAM_CBANK
	.align		4
        /*0044*/ 	.byte	0x04, 0x0a
        /*0046*/ 	.short	(.L_176 - .L_175)
	.align		4
.L_175:
        /*0048*/ 	.word	index@(.nv.constant0._ZN7cutlass13device_kernelIN5flash11enable_sm90INS1_16FlashAttnFwdSm90INS1_25CollectiveMainloopFwdSm90ILi2EN4cute5tupleIJNS5_1CILi1EEES8_S8_EEENS6_IJNS7_ILi128EEENS7_ILi96EEENS7_ILi64EEEEEELi256ENS_6half_tEfNS_4arch4Sm90ELb0ELb0ELb1ELb1ELb0ELb0ELb1ELb1ELb0ELb1ELb0ELb0EEENS1_21CollectiveEpilogueFwdINS6_IJSA_NS7_ILi256EEESB_EEES9_SE_SG_Li256ELb1ELb1ELb0ELb0EEENS1_36VarlenDynamicPersistentTileSchedulerILi128ELi96ELi256ELi128ELb0ELb1ELb1ELb0ELb1ELb1EEEEEEEEEvNT_6ParamsE)
        /*004c*/ 	.short	0x0380
        /*004e*/ 	.short	0x0b80


	//----- nvinfo : EIATTR_SW_WAR
	.align		4
.L_176:
        /*0050*/ 	.byte	0x04, 0x36
        /*0052*/ 	.short	(.L_178 - .L_177)
.L_177:
        /*0054*/ 	.word	0x00000008
.L_178:


//--------------------- .nv.info._ZN7cutlass13device_kernelIN5flash11enable_sm90INS1_16FlashAttnFwdSm90INS1_25CollectiveMainloopFwdSm90ILi2EN4cute5tupleIJNS5_1CILi1EEES8_S8_EEENS6_IJNS7_ILi128EEENS7_ILi96EEENS7_ILi64EEEEEELi256ENS_6half_tEfNS_4arch4Sm90ELb0ELb0ELb1ELb1ELb0ELb1ELb1ELb1ELb0ELb1ELb0ELb0EEENS1_21CollectiveEpilogueFwdINS6_IJSA_NS7_ILi256EEESB_EEES9_SE_SG_Li256ELb1ELb1ELb0ELb0EEENS1_36VarlenDynamicPersistentTileSchedulerILi128ELi96ELi256ELi128ELb0ELb1ELb1ELb0ELb1ELb1EEEEEEEEEvNT_6ParamsE --------------------------
	.section	.nv.info._ZN7cutlass13device_kernelIN5flash11enable_sm90INS1_16FlashAttnFwdSm90INS1_25CollectiveMainloopFwdSm90ILi2EN4cute5tupleIJNS5_1CILi1EEES8_S8_EEENS6_IJNS7_ILi128EEENS7_ILi96EEENS7_ILi64EEEEEELi256ENS_6half_tEfNS_4arch4Sm90ELb0ELb0ELb1ELb1ELb0ELb1ELb1ELb1ELb0ELb1ELb0ELb0EEENS1_21CollectiveEpilogueFwdINS6_IJSA_NS7_ILi256EEESB_EEES9_SE_SG_Li256ELb1ELb1ELb0ELb0EEENS1_36VarlenDynamicPersistentTileSchedulerILi128ELi96ELi256ELi128ELb0ELb1ELb1ELb0ELb1ELb1EEEEEEEEEvNT_6ParamsE,"",@"SHT_CUDA_INFO"
	.sectionflags	@""
	.align	4


	//----- nvinfo : EIATTR_CUDA_API_VERSION
	.align		4
        /*0000*/ 	.byte	0x04, 0x37
        /*0002*/ 	.short	(.L_180 - .L_179)
.L_179:
        /*0004*/ 	.word	0x00000082


	//----- nvinfo : EIATTR_KPARAM_INFO
	.align		4
.L_180:
        /*0008*/ 	.byte	0x04, 0x17
        /*000a*/ 	.short	(.L_182 - .L_181)
.L_181:
        /*000c*/ 	.word	0x00000000
        /*0010*/ 	.short	0x0000
        /*0012*/ 	.short	0x0000
        /*0014*/ 	.byte	0x00, 0xf0, 0x01, 0x2e


	//----- nvinfo : EIATTR_SPARSE_MMA_MASK
	.align		4
.L_182:
        /*0018*/ 	.byte	0x03, 0x50
        /*001a*/ 	.short	0x0000


	//----- nvinfo : EIATTR_MAXREG_COUNT
	.align		4
        /*001c*/ 	.byte	0x03, 0x1b
        /*001e*/ 	.short	0x00a8


	//----- nvinfo : EIATTR_MERCURY_ISA_VERSION
	.align		4
        /*0020*/ 	.byte	0x03, 0x5f
        /*0022*/ 	.short	0x0101


	//----- nvinfo : EIATTR_VRC_CTA_INIT_COUNT
	.align		4
        /*0024*/ 	.byte	0x02, 0x4a
	.zero		1
	.zero		1


	//----- nvinfo : EIATTR_EXIT_INSTR_OFFSETS
	.align		4
        /*0028*/ 	.byte	0x04, 0x1c
        /*002a*/ 	.short	(.L_184 - .L_183)


	//   ....[0]....
.L_183:
        /*002c*/ 	.word	0x00000010


	//----- nvinfo : EIATTR_MAX_THREADS
	.align		4
.L_184:
        /*0030*/ 	.byte	0x04, 0x05
        /*0032*/ 	.short	(.L_186 - .L_185)
.L_185:
        /*0034*/ 	.word	0x00000180
        /*0038*/ 	.word	0x00000001
        /*003c*/ 	.word	0x00000001


	//----- nvinfo : EIATTR_CBANK_PARAM_SIZE
	.align		4
.L_186:
        /*0040*/ 	.byte	0x03, 0x19
        /*0042*/ 	.short	0x0b80


	//----- nvinfo : EIATTR_PARAM_CBANK
	.align		4
        /*0044*/ 	.byte	0x04, 0x0a
        /*0046*/ 	.short	(.L_188 - .L_187)
	.align		4
.L_187:
        /*0048*/ 	.word	index@(.nv.constant0._ZN7cutlass13device_kernelIN5flash11enable_sm90INS1_16FlashAttnFwdSm90INS1_25CollectiveMainloopFwdSm90ILi2EN4cute5tupleIJNS5_1CILi1EEES8_S8_EEENS6_IJNS7_ILi128EEENS7_ILi96EEENS7_ILi64EEEEEELi256ENS_6half_tEfNS_4arch4Sm90ELb0ELb0ELb1ELb1ELb0ELb1ELb1ELb1ELb0ELb1ELb0ELb0EEENS1_21CollectiveEpilogueFwdINS6_IJSA_NS7_ILi256EEESB_EEES9_SE_SG_Li256ELb1ELb1ELb0ELb0EEENS1_36VarlenDynamicPersistentTileSchedulerILi128ELi96ELi256ELi128ELb0ELb1ELb1ELb0ELb1ELb1EEEEEEEEEvNT_6ParamsE)
        /*004c*/ 	.short	0x0380
        /*004e*/ 	.short	0x0b80


	//----- nvinfo : EIATTR_SW_WAR
	.align		4
.L_188:
        /*0050*/ 	.byte	0x04, 0x36
        /*0052*/ 	.short	(.L_190 - .L_189)
.L_189:
        /*0054*/ 	.word	0x00000008
.L_190:


//--------------------- .nv.info._ZN7cutlass13device_kernelIN5flash11enable_sm90INS1_16FlashAttnFwdSm90INS1_25CollectiveMainloopFwdSm90ILi2EN4cute5tupleIJNS5_1CILi1EEES8_S8_EEENS6_IJNS7_ILi128EEENS7_ILi96EEENS7_ILi64EEEEEELi256ENS_6half_tEfNS_4arch4Sm90ELb0ELb1ELb1ELb0ELb0ELb0ELb0ELb1ELb0ELb1ELb0ELb0EEENS1_21CollectiveEpilogueFwdINS6_IJSA_NS7_ILi256EEESB_EEES9_SE_SG_Li256ELb0ELb1ELb0ELb0EEENS1_30DynamicPersistentTileSchedulerILi256ELi128ELb0ELb1ELb1EEEEEEEEEvNT_6ParamsE --------------------------
	.section	.nv.info._ZN7cutlass13device_kernelIN5flash11enable_sm90INS1_16FlashAttnFwdSm90INS1_25CollectiveMainloopFwdSm90ILi2EN4cute5tupleIJNS5_1CILi1EEES8_S8_EEENS6_IJNS7_ILi128EEENS7_ILi96EEENS7_ILi64EEEEEELi256ENS_6half_tEfNS_4arch4Sm90ELb0ELb1ELb1ELb0ELb0ELb0ELb0ELb1ELb0ELb1ELb0ELb0EEENS1_21CollectiveEpilogueFwdINS6_IJSA_NS7_ILi256EEESB_EEES9_SE_SG_Li256ELb0ELb1ELb0ELb0EEENS1_30DynamicPersistentTileSchedulerILi256ELi128ELb0ELb1ELb1EEEEEEEEEvNT_6ParamsE,"",@"SHT_CUDA_INFO"
	.sectionflags	@""
	.align	4


	//----- nvinfo : EIATTR_CUDA_API_VERSION
	.align		4
        /*0000*/ 	.byte	0x04, 0x37
        /*0002*/ 	.short	(.L_192 - .L_191)
.L_191:
        /*0004*/ 	.word	0x00000082


	//----- nvinfo : EIATTR_KPARAM_INFO
	.align		4
.L_192:
        /*0008*/ 	.byte	0x04, 0x17
        /*000a*/ 	.short	(.L_194 - .L_193)
.L_193:
        /*000c*/ 	.word	0x00000000
        /*0010*/ 	.short	0x0000
        /*0012*/ 	.short	0x0000
        /*0014*/ 	.byte	0x00, 0xf0, 0x01, 0x2a


	//----- nvinfo : EIATTR_SPARSE_MMA_MASK
	.align		4
.L_194:
        /*0018*/ 	.byte	0x03, 0x50
        /*001a*/ 	.short	0x0000


	//----- nvinfo : EIATTR_MAXREG_COUNT
	.align		4
        /*001c*/ 	.byte	0x03, 0x1b
        /*001e*/ 	.short	0x00a8


	//----- nvinfo : EIATTR_MERCURY_ISA_VERSION
	.align		4
        /*0020*/ 	.byte	0x03, 0x5f
        /*0022*/ 	.short	0x0101


	//----- nvinfo : EIATTR_VRC_CTA_INIT_COUNT
	.align		4
        /*0024*/ 	.byte	0x02, 0x4a
	.zero		1
	.zero		1


	//----- nvinfo : EIATTR_EXIT_INSTR_OFFSETS
	.align		4
        /*0028*/ 	.byte	0x04, 0x1c
        /*002a*/ 	.short	(.L_196 - .L_195)


	//   ....[0]....
.L_195:
        /*002c*/ 	.word	0x00000010


	//----- nvinfo : EIATTR_MAX_THREADS
	.align		4
.L_196:
        /*0030*/ 	.byte	0x04, 0x05
        /*0032*/ 	.short	(.L_198 - .L_197)
.L_197:
        /*0034*/ 	.word	0x00000180
        /*0038*/ 	.word	0x00000001
        /*003c*/ 	.word	0x00000001


	//----- nvinfo : EIATTR_CBANK_PARAM_SIZE
	.align		4
.L_198:
        /*0040*/ 	.byte	0x03, 0x19
        /*0042*/ 	.short	0x0a80


	//----- nvinfo : EIATTR_PARAM_CBANK
	.align		4
        /*0044*/ 	.byte	0x04, 0x0a
        /*0046*/ 	.short	(.L_200 - .L_199)
	.align		4
.L_199:
        /*0048*/ 	.word	index@(.nv.constant0._ZN7cutlass13device_kernelIN5flash11enable_sm90INS1_16FlashAttnFwdSm90INS1_25CollectiveMainloopFwdSm90ILi2EN4cute5tupleIJNS5_1CILi1EEES8_S8_EEENS6_IJNS7_ILi128EEENS7_ILi96EEENS7_ILi64EEEEEELi256ENS_6half_tEfNS_4arch4Sm90ELb0ELb1ELb1ELb0ELb0ELb0ELb0ELb1ELb0ELb1ELb0ELb0EEENS1_21CollectiveEpilogueFwdINS6_IJSA_NS7_ILi256EEESB_EEES9_SE_SG_Li256ELb0ELb1ELb0ELb0EEENS1_30DynamicPersistentTileSchedulerILi256ELi128ELb0ELb1ELb1EEEEEEEEEvNT_6ParamsE)
        /*004c*/ 	.short	0x0380
        /*004e*/ 	.short	0x0a80


	//----- nvinfo : EIATTR_SW_WAR
	.align		4
.L_200:
        /*0050*/ 	.byte	0x04, 0x36
        /*0052*/ 	.short	(.L_202 - .L_201)
.L_201:
        /*0054*/ 	.word	0x00000008
.L_202:


//--------------------- .nv.info._ZN7cutlass13device_kernelIN5flash11enable_sm90INS1_16FlashAttnFwdSm90INS1_25CollectiveMainloopFwdSm90ILi2EN4cute5tupleIJNS5_1CILi1EEES8_S8_EEENS6_IJNS7_ILi128EEENS7_ILi96EEENS7_ILi64EEEEEELi256ENS_6half_tEfNS_4arch4Sm90ELb0ELb1ELb1ELb0ELb0ELb0ELb1ELb1ELb0ELb1ELb0ELb0EEENS1_21CollectiveEpilogueFwdINS6_IJSA_NS7_ILi256EEESB_EEES9_SE_SG_Li256ELb0ELb1ELb0ELb0EEENS1_30DynamicPersistentTileSchedulerILi256ELi128ELb0ELb1ELb1EEEEEEEEEvNT_6ParamsE --------------------------
	.section	.nv.info._ZN7cutlass13device_kernelIN5flash11enable_sm90INS1_16FlashAttnFwdSm90INS1_25CollectiveMainloopFwdSm90ILi2EN4cute5tupleIJNS5_1CILi1EEES8_S8_EEENS6_IJNS7_ILi128EEENS7_ILi96EEENS7_ILi64EEEEEELi256ENS_6half_tEfNS_4arch4Sm90ELb0ELb1ELb1ELb0ELb0ELb0ELb1ELb1ELb0ELb1ELb0ELb0EEENS1_21CollectiveEpilogueFwdINS6_IJSA_NS7_ILi256EEESB_EEES9_SE_SG_Li256ELb0ELb1ELb0ELb0EEENS1_30DynamicPersistentTileSchedulerILi256ELi128ELb0ELb1ELb1EEEEEEEEEvNT_6ParamsE,"",@"SHT_CUDA_INFO"
	.sectionflags	@""
	.align	4


	//----- nvinfo : EIATTR_CUDA_API_VERSION
	.align		4
        /*0000*/ 	.byte	0x04, 0x37
        /*0002*/ 	.short	(.L_204 - .L_203)
.L_203:
        /*0004*/ 	.word	0x00000082


	//----- nvinfo : EIATTR_KPARAM_INFO
	.align		4
.L_204:
        /*0008*/ 	.byte	0x04, 0x17
        /*000a*/ 	.short	(.L_206 - .L_205)
.L_205:
        /*000c*/ 	.word	0x00000000
        /*0010*/ 	.short	0x0000
        /*0012*/ 	.short	0x0000
        /*0014*/ 	.byte	0x00, 0xf0, 0x01, 0x2e


	//----- nvinfo : EIATTR_SPARSE_MMA_MASK
	.align		4
.L_206:
        /*0018*/ 	.byte	0x03, 0x50
        /*001a*/ 	.short	0x0000


	//----- nvinfo : EIATTR_MAXREG_COUNT
	.align		4
        /*001c*/ 	.byte	0x03, 0x1b
        /*001e*/ 	.short	0x00a8


	//----- nvinfo : EIATTR_MERCURY_ISA_VERSION
	.align		4
        /*0020*/ 	.byte	0x03, 0x5f
        /*0022*/ 	.short	0x0101


	//----- nvinfo : EIATTR_VRC_CTA_INIT_COUNT
	.align		4
        /*0024*/ 	.byte	0x02, 0x4a
	.zero		1
	.zero		1


	//----- nvinfo : EIATTR_EXIT_INSTR_OFFSETS
	.align		4
        /*0028*/ 	.byte	0x04, 0x1c
        /*002a*/ 	.short	(.L_208 - .L_207)


	//   ....[0]....
.L_207:
        /*002c*/ 	.word	0x00000010


	//----- nvinfo : EIATTR_MAX_THREADS
	.align		4
.L_208:
        /*0030*/ 	.byte	0x04, 0x05
        /*0032*/ 	.short	(.L_210 - .L_209)
.L_209:
        /*0034*/ 	.word	0x00000180
        /*0038*/ 	.word	0x00000001
        /*003c*/ 	.word	0x00000001


	//----- nvinfo : EIATTR_CBANK_PARAM_SIZE
	.align		4
.L_210:
        /*0040*/ 	.byte	0x03, 0x19
        /*0042*/ 	.short	0x0b80


	//----- nvinfo : EIATTR_PARAM_CBANK
	.align		4
        /*0044*/ 	.byte	0x04, 0x0a
        /*0046*/ 	.short	(.L_212 - .L_211)
	.align		4
.L_211:
        /*0048*/ 	.word	index@(.nv.constant0._ZN7cutlass13device_kernelIN5flash11enable_sm90INS1_16FlashAttnFwdSm90INS1_25CollectiveMainloopFwdSm90ILi2EN4cute5tupleIJNS5_1CILi1EEES8_S8_EEENS6_IJNS7_ILi128EEENS7_ILi96EEENS7_ILi64EEEEEELi256ENS_6half_tEfNS_4arch4Sm90ELb0ELb1ELb1ELb0ELb0ELb0ELb1ELb1ELb0ELb1ELb0ELb0EEENS1_21CollectiveEpilogueFwdINS6_IJSA_NS7_ILi256EEESB_EEES9_SE_SG_Li256ELb0ELb1ELb0ELb0EEENS1_30DynamicPersistentTileSchedulerILi256ELi128ELb0ELb1ELb1EEEEEEEEEvNT_6ParamsE)
        /*004c*/ 	.short	0x0380
        /*004e*/ 	.short	0x0b80


	//----- nvinfo : EIATTR_SW_WAR
	.align		4
.L_212:
        /*0050*/ 	.byte	0x04, 0x36
        /*0052*/ 	.short	(.L_214 - .L_213)
.L_213:
        /*0054*/ 	.word	0x00000008
.L_214:


//--------------------- .nv.info._ZN7cutlass13device_kernelIN5flash11enable_sm90INS1_16FlashAttnFwdSm90INS1_25CollectiveMainloopFwdSm90ILi2EN4cute5tupleIJNS5_1CILi1EEES8_S8_EEENS6_IJNS7_ILi128EEENS7_ILi96EEENS7_ILi64EEEEEELi256ENS_6half_tEfNS_4arch4Sm90ELb0ELb1ELb1ELb1ELb0ELb0ELb0ELb1ELb0ELb1ELb0ELb0EEENS1_21CollectiveEpilogueFwdINS6_IJSA_NS7_ILi256EEESB_EEES9_SE_SG_Li256ELb1ELb1ELb0ELb0EEENS1_36VarlenDynamicPersistentTileSchedulerILi128ELi96ELi256ELi128ELb0ELb1ELb1ELb1ELb0ELb1EEEEEEEEEvNT_6ParamsE --------------------------
	.section	.nv.info._ZN7cutlass13device_kernelIN5flash11enable_sm90INS1_16FlashAttnFwdSm90INS1_25CollectiveMainloopFwdSm90ILi2EN4cute5tupleIJNS5_1CILi1EEES8_S8_EEENS6_IJNS7_ILi128EEENS7_ILi96EEENS7_ILi64EEEEEELi256ENS_6half_tEfNS_4arch4Sm90ELb0ELb1ELb1ELb1ELb0ELb0ELb0ELb1ELb0ELb1ELb0ELb0EEENS1_21CollectiveEpilogueFwdINS6_IJSA_NS7_ILi256EEESB_EEES9_SE_SG_Li256ELb1ELb1ELb0ELb0EEENS1_36VarlenDynamicPersistentTileSchedulerILi128ELi96ELi256ELi128ELb0ELb1ELb1ELb1ELb0ELb1EEEEEEEEEvNT_6ParamsE,"",@"SHT_CUDA_INFO"
	.sectionflags	@""
	.align	4


	//----- nvinfo : EIATTR_CUDA_API_VERSION
	.align		4
        /*0000*/ 	.byte	0x04, 0x37
        /*0002*/ 	.short	(.L_216 - .L_215)
.L_215:
        /*0004*/ 	.word	0x00000082


	//----- nvinfo : EIATTR_KPARAM_INFO
	.align		4
.L_216:
        /*0008*/ 	.byte	0x04, 0x17
        /*000a*/ 	.short	(.L_218 - .L_217)
.L_217:
        /*000c*/ 	.word	0x00000000
        /*0010*/ 	.short	0x0000
        /*0012*/ 	.short	0x0000
        /*0014*/ 	.byte	0x00, 0xf0, 0x01, 0x2a


	//----- nvinfo : EIATTR_SPARSE_MMA_MASK
	.align		4
.L_218:
        /*0018*/ 	.byte	0x03, 0x50
        /*001a*/ 	.short	0x0000


	//----- nvinfo : EIATTR_MAXREG_COUNT
	.align		4
        /*001c*/ 	.byte	0x03, 0x1b
        /*001e*/ 	.short	0x00a8


	//----- nvinfo : EIATTR_MERCURY_ISA_VERSION
	.align		4
        /*0020*/ 	.byte	0x03, 0x5f
        /*0022*/ 	.short	0x0101


	//----- nvinfo : EIATTR_VRC_CTA_INIT_COUNT
	.align		4
        /*0024*/ 	.byte	0x02, 0x4a
	.zero		1
	.zero		1


	//----- nvinfo : EIATTR_EXIT_INSTR_OFFSETS
	.align		4
        /*0028*/ 	.byte	0x04, 0x1c
        /*002a*/ 	.short	(.L_220 - .L_219)


	//   ....[0]....
.L_219:
        /*002c*/ 	.word	0x00000010


	//----- nvinfo : EIATTR_MAX_THREADS
	.align		4
.L_220:
        /*0030*/ 	.byte	0x04, 0x05
        /*0032*/ 	.short	(.L_222 - .L_221)
.L_221:
        /*0034*/ 	.word	0x00000180
        /*0038*/ 	.word	0x00000001
        /*003c*/ 	.word	0x00000001


	//----- nvinfo : EIATTR_CBANK_PARAM_SIZE
	.align		4
.L_222:
        /*0040*/ 	.byte	0x03, 0x19
        /*0042*/ 	.short	0x0a80


	//----- nvinfo : EIATTR_PARAM_CBANK
	.align		4
        /*0044*/ 	.byte	0x04, 0x0a
        /*0046*/ 	.short	(.L_224 - .L_223)
	.align		4
.L_223:
        /*0048*/ 	.word	index@(.nv.constant0._ZN7cutlass13device_kernelIN5flash11enable_sm90INS1_16FlashAttnFwdSm90INS1_25CollectiveMainloopFwdSm90ILi2EN4cute5tupleIJNS5_1CILi1EEES8_S8_EEENS6_IJNS7_ILi128EEENS7_ILi96EEENS7_ILi64EEEEEELi256ENS_6half_tEfNS_4arch4Sm90ELb0ELb1ELb1ELb1ELb0ELb0ELb0ELb1ELb0ELb1ELb0ELb0EEENS1_21CollectiveEpilogueFwdINS6_IJSA_NS7_ILi256EEESB_EEES9_SE_SG_Li256ELb1ELb1ELb0ELb0EEENS1_36VarlenDynamicPersistentTileSchedulerILi128ELi96ELi256ELi128ELb0ELb1ELb1ELb1ELb0ELb1EEEEEEEEEvNT_6ParamsE)
        /*004c*/ 	.short	0x0380
        /*004e*/ 	.short	0x0a80


	//----- nvinfo : EIATTR_SW_WAR
	.align		4
.L_224:
        /*0050*/ 	.byte	0x04, 0x36
        /*0052*/ 	.short	(.L_226 - .L_225)
.L_225:
        /*0054*/ 	.word	0x00000008
.L_226:


//--------------------- .nv.info._ZN7cutlass13device_kernelIN5flash11enable_sm90INS1_16FlashAttnFwdSm90INS1_25CollectiveMainloopFwdSm90ILi2EN4cute5tupleIJNS5_1CILi1EEES8_S8_EEENS6_IJNS7_ILi128EEENS7_ILi96EEENS7_ILi64EEEEEELi256ENS_6half_tEfNS_4arch4Sm90ELb0ELb1ELb1ELb1ELb0ELb1ELb0ELb1ELb0ELb1ELb0ELb0EEENS1_21CollectiveEpilogueFwdINS6_IJSA_NS7_ILi256EEESB_EEES9_SE_SG_Li256ELb1ELb1ELb0ELb0EEENS1_36VarlenDynamicPersistentTileSchedulerILi128ELi96ELi256ELi128ELb0ELb1ELb1ELb1ELb0ELb1EEEEEEEEEvNT_6ParamsE --------------------------
	.section	.nv.info._ZN7cutlass13device_kernelIN5flash11enable_sm90INS1_16FlashAttnFwdSm90INS1_25CollectiveMainloopFwdSm90ILi2EN4cute5tupleIJNS5_1CILi1EEES8_S8_EEENS6_IJNS7_ILi128EEENS7_ILi96EEENS7_ILi64EEEEEELi256ENS_6half_tEfNS_4arch4Sm90ELb0ELb1ELb1ELb1ELb0ELb1ELb0ELb1ELb0ELb1ELb0ELb0EEENS1_21CollectiveEpilogueFwdINS6_IJSA_NS7_ILi256EEESB_EEES9_SE_SG_Li256ELb1ELb1ELb0ELb0EEENS1_36VarlenDynamicPersistentTileSchedulerILi128ELi96ELi256ELi128ELb0ELb1ELb1ELb1ELb0ELb1EEEEEEEEEvNT_6ParamsE,"",@"SHT_CUDA_INFO"
	.sectionflags	@""
	.align	4


	//----- nvinfo : EIATTR_CUDA_API_VERSION
	.align		4
        /*0000*/ 	.byte	0x04, 0x37
        /*0002*/ 	.short	(.L_228 - .L_227)
.L_227:
        /*0004*/ 	.word	0x00000082


	//----- nvinfo : EIATTR_KPARAM_INFO
	.align		4
.L_228:
        /*0008*/ 	.byte	0x04, 0x17
        /*000a*/ 	.short	(.L_230 - .L_229)
.L_229:
        /*000c*/ 	.word	0x00000000
        /*0010*/ 	.short	0x0000
        /*0012*/ 	.short	0x0000
        /*0014*/ 	.byte	0x00, 0xf0, 0x01, 0x2a


	//----- nvinfo : EIATTR_SPARSE_MMA_MASK
	.align		4
.L_230:
        /*0018*/ 	.byte	0x03, 0x50
        /*001a*/ 	.short	0x0000


	//----- nvinfo : EIATTR_MAXREG_COUNT
	.align		4
        /*001c*/ 	.byte	0x03, 0x1b
        /*001e*/ 	.short	0x00a8


	//----- nvinfo : EIATTR_MERCURY_ISA_VERSION
	.align		4
        /*0020*/ 	.byte	0x03, 0x5f
        /*0022*/ 	.short	0x0101


	//----- nvinfo : EIATTR_VRC_CTA_INIT_COUNT
	.align		4
        /*0024*/ 	.byte	0x02, 0x4a
	.zero		1
	.zero		1


	//----- nvinfo : EIATTR_EXIT_INSTR_OFFSETS
	.align		4
        /*0028*/ 	.byte	0x04, 0x1c
        /*002a*/ 	.short	(.L_232 - .L_231)


	//   ....[0]....
.L_231:
        /*002c*/ 	.word	0x00000010


	//----- nvinfo : EIATTR_MAX_THREADS
	.align		4
.L_232:
        /*0030*/ 	.byte	0x04, 0x05
        /*0032*/ 	.short	(.L_234 - .L_233)
.L_233:
        /*0034*/ 	.word	0x00000180
        /*0038*/ 	.word	0x00000001
        /*003c*/ 	.word	0x00000001


	//----- nvinfo : EIATTR_CBANK_PARAM_SIZE
	.align		4
.L_234:
        /*0040*/ 	.byte	0x03, 0x19
        /*0042*/ 	.short	0x0a80


	//----- nvinfo : EIATTR_PARAM_CBANK
	.align		4
        /*0044*/ 	.byte	0x04, 0x0a
        /*0046*/ 	.short	(.L_236 - .L_235)
	.align		4
.L_235:
        /*0048*/ 	.word	index@(.nv.constant0._ZN7cutlass13device_kernelIN5flash11enable_sm90INS1_16FlashAttnFwdSm90INS1_25CollectiveMainloopFwdSm90ILi2EN4cute5tupleIJNS5_1CILi1EEES8_S8_EEENS6_IJNS7_ILi128EEENS7_ILi96EEENS7_ILi64EEEEEELi256ENS_6half_tEfNS_4arch4Sm90ELb0ELb1ELb1ELb1ELb0ELb1ELb0ELb1ELb0ELb1ELb0ELb0EEENS1_21CollectiveEpilogueFwdINS6_IJSA_NS7_ILi256EEESB_EEES9_SE_SG_Li256ELb1ELb1ELb0ELb0EEENS1_36VarlenDynamicPersistentTileSchedulerILi128ELi96ELi256ELi128ELb0ELb1ELb1ELb1ELb0ELb1EEEEEEEEEvNT_6ParamsE)
        /*004c*/ 	.short	0x0380
        /*004e*/ 	.short	0x0a80


	//----- nvinfo : EIATTR_SW_WAR
	.align		4
.L_236:
        /*0050*/ 	.byte	0x04, 0x36
        /*0052*/ 	.short	(.L_238 - .L_237)
.L_237:
        /*0054*/ 	.word	0x00000008
.L_238:


//--------------------- .nv.info._ZN7cutlass13device_kernelIN5flash11enable_sm90INS1_16FlashAttnFwdSm90INS1_25CollectiveMainloopFwdSm90ILi2EN4cute5tupleIJNS5_1CILi1EEES8_S8_EEENS6_IJNS7_ILi128EEENS7_ILi96EEENS7_ILi64EEEEEELi256ENS_6half_tEfNS_4arch4Sm90ELb0ELb1ELb1ELb1ELb0ELb0ELb1ELb1ELb0ELb1ELb0ELb0EEENS1_21CollectiveEpilogueFwdINS6_IJSA_NS7_ILi256EEESB_EEES9_SE_SG_Li256ELb1ELb1ELb0ELb0EEENS1_36VarlenDynamicPersistentTileSchedulerILi128ELi96ELi256ELi128ELb0ELb1ELb1ELb1ELb0ELb1EEEEEEEEEvNT_6ParamsE --------------------------
	.section	.nv.info._ZN7cutlass13device_kernelIN5flash11enable_sm90INS1_16FlashAttnFwdSm90INS1_25CollectiveMainloopFwdSm90ILi2EN4cute5tupleIJNS5_1CILi1EEES8_S8_EEENS6_IJNS7_ILi128EEENS7_ILi96EEENS7_ILi64EEEEEELi256ENS_6half_tEfNS_4arch4Sm90ELb0ELb1ELb1ELb1ELb0ELb0ELb1ELb1ELb0ELb1ELb0ELb0EEENS1_21CollectiveEpilogueFwdINS6_IJSA_NS7_ILi256EEESB_EEES9_SE_SG_Li256ELb1ELb1ELb0ELb0EEENS1_36VarlenDynamicPersistentTileSchedulerILi128ELi96ELi256ELi128ELb0ELb1ELb1ELb1ELb0ELb1EEEEEEEEEvNT_6ParamsE,"",@"SHT_CUDA_INFO"
	.sectionflags	@""
	.align	4


	//----- nvinfo : EIATTR_CUDA_API_VERSION
	.align		4
        /*0000*/ 	.byte	0x04, 0x37
        /*0002*/ 	.short	(.L_240 - .L_239)
.L_239:
        /*0004*/ 	.word	0x00000082


	//----- nvinfo : EIATTR_KPARAM_INFO
	.align		4
.L_240:
        /*0008*/ 	.byte	0x04, 0x17
        /*000a*/ 	.short	(.L_242 - .L_241)
.L_241:
        /*000c*/ 	.word	0x00000000
        /*0010*/ 	.short	0x0000
        /*0012*/ 	.short	0x0000
        /*0014*/ 	.byte	0x00, 0xf0, 0x01, 0x2e


	//----- nvinfo : EIATTR_SPARSE_MMA_MASK
	.align		4
.L_242:
        /*0018*/ 	.byte	0x03, 0x50
        /*001a*/ 	.short	0x0000


	//----- nvinfo : EIATTR_MAXREG_COUNT
	.align		4
        /*001c*/ 	.byte	0x03, 0x1b
        /*001e*/ 	.short	0x00a8


	//----- nvinfo : EIATTR_MERCURY_ISA_VERSION
	.align		4
        /*0020*/ 	.byte	0x03, 0x5f
        /*0022*/ 	.short	0x0101


	//----- nvinfo : EIATTR_VRC_CTA_INIT_COUNT
	.align		4
        /*0024*/ 	.byte	0x02, 0x4a
	.zero		1
	.zero		1


	//----- nvinfo : EIATTR_EXIT_INSTR_OFFSETS
	.align		4
        /*0028*/ 	.byte	0x04, 0x1c
        /*002a*/ 	.short	(.L_244 - .L_243)


	//   ....[0]....
.L_243:
        /*002c*/ 	.word	0x00000010


	//----- nvinfo : EIATTR_MAX_THREADS
	.align		4
.L_244:
        /*0030*/ 	.byte	0x04, 0x05
        /*0032*/ 	.short	(.L_246 - .L_245)
.L_245:
        /*0034*/ 	.word	0x00000180
        /*0038*/ 	.word	0x00000001
        /*003c*/ 	.word	0x00000001


	//----- nvinfo : EIATTR_CBANK_PARAM_SIZE
	.align		4
.L_246:
        /*0040*/ 	.byte	0x03, 0x19
        /*0042*/ 	.short	0x0b80


	//----- nvinfo : EIATTR_PARAM_CBANK
	.align		4
        /*0044*/ 	.byte	0x04, 0x0a
        /*0046*/ 	.short	(.L_248 - .L_247)
	.align		4
.L_247:
        /*0048*/ 	.word	index@(.nv.constant0._ZN7cutlass13device_kernelIN5flash11enable_sm90INS1_16FlashAttnFwdSm90INS1_25CollectiveMainloopFwdSm90ILi2EN4cute5tupleIJNS5_1CILi1EEES8_S8_EEENS6_IJNS7_ILi128EEENS7_ILi96EEENS7_ILi64EEEEEELi256ENS_6half_tEfNS_4arch4Sm90ELb0ELb1ELb1ELb1ELb0ELb0ELb1ELb1ELb0ELb1ELb0ELb0EEENS1_21CollectiveEpilogueFwdINS6_IJSA_NS7_ILi256EEESB_EEES9_SE_SG_Li256ELb1ELb1ELb0ELb0EEENS1_36VarlenDynamicPersistentTileSchedulerILi128ELi96ELi256ELi128ELb0ELb1ELb1ELb1ELb0ELb1EEEEEEEEEvNT_6ParamsE)
        /*004c*/ 	.short	0x0380
        /*004e*/ 	.short	0x0b80


	//----- nvinfo : EIATTR_SW_WAR
	.align		4
.L_248:
        /*0050*/ 	.byte	0x04, 0x36
        /*0052*/ 	.short	(.L_250 - .L_249)
.L_249:
        /*0054*/ 	.word	0x00000008
.L_250:


//--------------------- .nv.info._ZN7cutlass13device_kernelIN5flash11enable_sm90INS1_16FlashAttnFwdSm90INS1_25CollectiveMainloopFwdSm90ILi2EN4cute5tupleIJNS5_1CILi1EEES8_S8_EEENS6_IJNS7_ILi128EEENS7_ILi96EEENS7_ILi64EEEEEELi256ENS_6half_tEfNS_4arch4Sm90ELb0ELb1ELb1ELb1ELb0ELb1ELb1ELb1ELb0ELb1ELb0ELb0EEENS1_21CollectiveEpilogueFwdINS6_IJSA_NS7_ILi256EEESB_EEES9_SE_SG_Li256ELb1ELb1ELb0ELb0EEENS1_36VarlenDynamicPersistentTileSchedulerILi128ELi96ELi256ELi128ELb0ELb1ELb1ELb1ELb0ELb1EEEEEEEEEvNT_6ParamsE --------------------------
	.section	.nv.info._ZN7cutlass13device_kernelIN5flash11enable_sm90INS1_16FlashAttnFwdSm90INS1_25CollectiveMainloopFwdSm90ILi2EN4cute5tupleIJNS5_1CILi1EEES8_S8_EEENS6_IJNS7_ILi128EEENS7_ILi96EEENS7_ILi64EEEEEELi256ENS_6half_tEfNS_4arch4Sm90ELb0ELb1ELb1ELb1ELb0ELb1ELb1ELb1ELb0ELb1ELb0ELb0EEENS1_21CollectiveEpilogueFwdINS6_IJSA_NS7_ILi256EEESB_EEES9_SE_SG_Li256ELb1ELb1ELb0ELb0EEENS1_36VarlenDynamicPersistentTileSchedulerILi128ELi96ELi256ELi128ELb0ELb1ELb1ELb1ELb0ELb1EEEEEEEEEvNT_6ParamsE,"",@"SHT_CUDA_INFO"
	.sectionflags	@""
	.align	4


	//----- nvinfo : EIATTR_CUDA_API_VERSION
	.align		4
        /*0000*/ 	.byte	0x04, 0x37
        /*0002*/ 	.short	(.L_252 - .L_251)
.L_251:
        /*0004*/ 	.word	0x00000082


	//----- nvinfo : EIATTR_KPARAM_INFO
	.align		4
.L_252:
        /*0008*/ 	.byte	0x04, 0x17
        /*000a*/ 	.short	(.L_254 - .L_253)
.L_253:
        /*000c*/ 	.word	0x00000000
        /*0010*/ 	.short	0x0000
        /*0012*/ 	.short	0x0000
        /*0014*/ 	.byte	0x00, 0xf0, 0x01, 0x2e


	//----- nvinfo : EIATTR_SPARSE_MMA_MASK
	.align		4
.L_254:
        /*0018*/ 	.byte	0x03, 0x50
        /*001a*/ 	.short	0x0000


	//----- nvinfo : EIATTR_MAXREG_COUNT
	.align		4
        /*001c*/ 	.byte	0x03, 0x1b
        /*001e*/ 	.short	0x00a8


	//----- nvinfo : EIATTR_MERCURY_ISA_VERSION
	.align		4
        /*0020*/ 	.byte	0x03, 0x5f
        /*0022*/ 	.short	0x0101


	//----- nvinfo : EIATTR_VRC_CTA_INIT_COUNT
	.align		4
        /*0024*/ 	.byte	0x02, 0x4a
	.zero		1
	.zero		1


	//----- nvinfo : EIATTR_EXIT_INSTR_OFFSETS
	.align		4
        /*0028*/ 	.byte	0x04, 0x1c
        /*002a*/ 	.short	(.L_256 - .L_255)


	//   ....[0]....
.L_255:
        /*002c*/ 	.word	0x00000010


	//----- nvinfo : EIATTR_MAX_THREADS
	.align		4
.L_256:
        /*0030*/ 	.byte	0x04, 0x05
        /*0032*/ 	.short	(.L_258 - .L_257)
.L_257:
        /*0034*/ 	.word	0x00000180
        /*0038*/ 	.word	0x00000001
        /*003c*/ 	.word	0x00000001


	//----- nvinfo : EIATTR_CBANK_PARAM_SIZE
	.align		4
.L_258:
        /*0040*/ 	.byte	0x03, 0x19
        /*0042*/ 	.short	0x0b80


	//----- nvinfo : EIATTR_PARAM_CBANK
	.align		4
        /*0044*/ 	.byte	0x04, 0x0a
        /*0046*/ 	.short	(.L_260 - .L_259)
	.align		4
.L_259:
        /*0048*/ 	.word	index@(.nv.constant0._ZN7cutlass13device_kernelIN5flash11enable_sm90INS1_16FlashAttnFwdSm90INS1_25CollectiveMainloopFwdSm90ILi2EN4cute5tupleIJNS5_1CILi1EEES8_S8_EEENS6_IJNS7_ILi128EEENS7_ILi96EEENS7_ILi64EEEEEELi256ENS_6half_tEfNS_4arch4Sm90ELb0ELb1ELb1ELb1ELb0ELb1ELb1ELb1ELb0ELb1ELb0ELb0EEENS1_21CollectiveEpilogueFwdINS6_IJSA_NS7_ILi256EEESB_EEES9_SE_SG_Li256ELb1ELb1ELb0ELb0EEENS1_36VarlenDynamicPersistentTileSchedulerILi128ELi96ELi256ELi128ELb0ELb1ELb1ELb1ELb0ELb1EEEEEEEEEvNT_6ParamsE)
        /*004c*/ 	.short	0x0380
        /*004e*/ 	.short	0x0b80


	//----- nvinfo : EIATTR_SW_WAR
	.align		4
.L_260:
        /*0050*/ 	.byte	0x04, 0x36
        /*0052*/ 	.short	(.L_262 - .L_261)
.L_261:
        /*0054*/ 	.word	0x00000008
.L_262:


//--------------------- .nv.info._ZN7cutlass13device_kernelIN5flash11enable_sm90INS1_16FlashAttnFwdSm90INS1_25CollectiveMainloopFwdSm90ILi2EN4cute5tupleIJNS5_1CILi1EEES8_S8_EEENS6_IJNS7_ILi128EEENS7_ILi96EEENS7_ILi64EEEEEELi256ENS_6half_tEfNS_4arch4Sm90ELb1ELb0ELb1ELb0ELb0ELb0ELb0ELb1ELb0ELb1ELb0ELb0EEENS1_21CollectiveEpilogueFwdINS6_IJSA_NS7_ILi256EEESB_EEES9_SE_SG_Li256ELb0ELb1ELb0ELb0EEENS1_30DynamicPersistentTileSchedulerILi256ELi128ELb0ELb1ELb1EEEEEEEEEvNT_6ParamsE --------------------------
	.section	.nv.info._ZN7cutlass13device_kernelIN5flash11enable_sm90INS1_16FlashAttnFwdSm90INS1_25CollectiveMainloopFwdSm90ILi2EN4cute5tupleIJNS5_1CILi1EEES8_S8_EEENS6_IJNS7_ILi128EEENS7_ILi96EEENS7_ILi64EEEEEELi256ENS_6half_tEfNS_4arch4Sm90ELb1ELb0ELb1ELb0ELb0ELb0ELb0ELb1ELb0ELb1ELb0ELb0EEENS1_21CollectiveEpilogueFwdINS6_IJSA_NS7_ILi256EEESB_EEES9_SE_SG_Li256ELb0ELb1ELb0ELb0EEENS1_30DynamicPersistentTileSchedulerILi256ELi128ELb0ELb1ELb1EEEEEEEEEvNT_6ParamsE,"",@"SHT_CUDA_INFO"
	.sectionflags	@""
	.align	4


	//----- nvinfo : EIATTR_CUDA_API_VERSION
	.align		4
        /*0000*/ 	.byte	0x04, 0x37
        /*0002*/ 	.short	(.L_264 - .L_263)
.L_263:
        /*0004*/ 	.word	0x00000082


	//----- nvinfo : EIATTR_KPARAM_INFO
	.align		4
.L_264:
        /*0008*/ 	.byte	0x04, 0x17
        /*000a*/ 	.short	(.L_266 - .L_265)
.L_265:
        /*000c*/ 	.word	0x00000000
        /*0010*/ 	.short	0x0000
        /*0012*/ 	.short	0x0000
        /*0014*/ 	.byte	0x00, 0xf0, 0x01, 0x2a


	//----- nvinfo : EIATTR_SPARSE_MMA_MASK
	.align		4
.L_266:
        /*0018*/ 	.byte	0x03, 0x50
        /*001a*/ 	.short	0x0000


	//----- nvinfo : EIATTR_MAXREG_COUNT
	.align		4
        /*001c*/ 	.byte	0x03, 0x1b
        /*001e*/ 	.short	0x00a8


	//----- nvinfo : EIATTR_MERCURY_ISA_VERSION
	.align		4
        /*0020*/ 	.byte	0x03, 0x5f
        /*0022*/ 	.short	0x0101


	//----- nvinfo : EIATTR_VRC_CTA_INIT_COUNT
	.align		4
        /*0024*/ 	.byte	0x02, 0x4a
	.zero		1
	.zero		1


	//----- nvinfo : EIATTR_EXIT_INSTR_OFFSETS
	.align		4
        /*0028*/ 	.byte	0x04, 0x1c
        /*002a*/ 	.short	(.L_268 - .L_267)


	//   ....[0]....
.L_267:
        /*002c*/ 	.word	0x00000010


	//----- nvinfo : EIATTR_MAX_THREADS
	.align		4
.L_268:
        /*0030*/ 	.byte	0x04, 0x05
        /*0032*/ 	.short	(.L_270 - .L_269)
.L_269:
        /*0034*/ 	.word	0x00000180
        /*0038*/ 	.word	0x00000001
        /*003c*/ 	.word	0x00000001


	//----- nvinfo : EIATTR_CBANK_PARAM_SIZE
	.align		4
.L_270:
        /*0040*/ 	.byte	0x03, 0x19
        /*0042*/ 	.short	0x0a80


	//----- nvinfo : EIATTR_PARAM_CBANK
	.align		4
        /*0044*/ 	.byte	0x04, 0x0a
        /*0046*/ 	.short	(.L_272 - .L_271)
	.align		4
.L_271:
        /*0048*/ 	.word	index@(.nv.constant0._ZN7cutlass13device_kernelIN5flash11enable_sm90INS1_16FlashAttnFwdSm90INS1_25CollectiveMainloopFwdSm90ILi2EN4cute5tupleIJNS5_1CILi1EEES8_S8_EEENS6_IJNS7_ILi128EEENS7_ILi96EEENS7_ILi64EEEEEELi256ENS_6half_tEfNS_4arch4Sm90ELb1ELb0ELb1ELb0ELb0ELb0ELb0ELb1ELb0ELb1ELb0ELb0EEENS1_21CollectiveEpilogueFwdINS6_IJSA_NS7_ILi256EEESB_EEES9_SE_SG_Li256ELb0ELb1ELb0ELb0EEENS1_30DynamicPersistentTileSchedulerILi256ELi128ELb0ELb1ELb1EEEEEEEEEvNT_6ParamsE)
        /*004c*/ 	.short	0x0380
        /*004e*/ 	.short	0x0a80


	//----- nvinfo : EIATTR_SW_WAR
	.align		4
.L_272:
        /*0050*/ 	.byte	0x04, 0x36
        /*0052*/ 	.short	(.L_274 - .L_273)
.L_273:
        /*0054*/ 	.word	0x00000008
.L_274:


//--------------------- .nv.info._ZN7cutlass13device_kernelIN5flash11enable_sm90INS1_16FlashAttnFwdSm90INS1_25CollectiveMainloopFwdSm90ILi2EN4cute5tupleIJNS5_1CILi1EEES8_S8_EEENS6_IJNS7_ILi128EEENS7_ILi96EEENS7_ILi64EEEEEELi256ENS_6half_tEfNS_4arch4Sm90ELb1ELb0ELb1ELb0ELb0ELb0ELb1ELb1ELb0ELb1ELb0ELb0EEENS1_21CollectiveEpilogueFwdINS6_IJSA_NS7_ILi256EEESB_EEES9_SE_SG_Li256ELb0ELb1ELb0ELb0EEENS1_30DynamicPersistentTileSchedulerILi256ELi128ELb0ELb1ELb1EEEEEEEEEvNT_6ParamsE --------------------------
	.section	.nv.info._ZN7cutlass13device_kernelIN5flash11enable_sm90INS1_16FlashAttnFwdSm90INS1_25CollectiveMainloopFwdSm90ILi2EN4cute5tupleIJNS5_1CILi1EEES8_S8_EEENS6_IJNS7_ILi128EEENS7_ILi96EEENS7_ILi64EEEEEELi256ENS_6half_tEfNS_4arch4Sm90ELb1ELb0ELb1ELb0ELb0ELb0ELb1ELb1ELb0ELb1ELb0ELb0EEENS1_21CollectiveEpilogueFwdINS6_IJSA_NS7_ILi256EEESB_EEES9_SE_SG_Li256ELb0ELb1ELb0ELb0EEENS1_30DynamicPersistentTileSchedulerILi256ELi128ELb0ELb1ELb1EEEEEEEEEvNT_6ParamsE,"",@"SHT_CUDA_INFO"
	.sectionflags	@""
	.align	4


	//----- nvinfo : EIATTR_CUDA_API_VERSION
	.align		4
        /*0000*/ 	.byte	0x04, 0x37
        /*0002*/ 	.short	(.L_276 - .L_275)
.L_275:
        /*0004*/ 	.word	0x00000082


	//----- nvinfo : EIATTR_KPARAM_INFO
	.align		4
.L_276:
        /*0008*/ 	.byte	0x04, 0x17
        /*000a*/ 	.short	(.L_278 - .L_277)
.L_277:
        /*000c*/ 	.word	0x00000000
        /*0010*/ 	.short	0x0000
        /*0012*/ 	.short	0x0000
        /*0014*/ 	.byte	0x00, 0xf0, 0x01, 0x2e


	//----- nvinfo : EIATTR_SPARSE_MMA_MASK
	.align		4
.L_278:
        /*0018*/ 	.byte	0x03, 0x50
        /*001a*/ 	.short	0x0000


	//----- nvinfo : EIATTR_MAXREG_COUNT
	.align		4
        /*001c*/ 	.byte	0x03, 0x1b
        /*001e*/ 	.short	0x00a8


	//----- nvinfo : EIATTR_MERCURY_ISA_VERSION
	.align		4
        /*0020*/ 	.byte	0x03, 0x5f
        /*0022*/ 	.short	0x0101


	//----- nvinfo : EIATTR_VRC_CTA_INIT_COUNT
	.align		4
        /*0024*/ 	.byte	0x02, 0x4a
	.zero		1
	.zero		1


	//----- nvinfo : EIATTR_EXIT_INSTR_OFFSETS
	.align		4
        /*0028*/ 	.byte	0x04, 0x1c
        /*002a*/ 	.short	(.L_280 - .L_279)


	//   ....[0]....
.L_279:
        /*002c*/ 	.word	0x00000010


	//----- nvinfo : EIATTR_MAX_THREADS
	.align		4
.L_280:
        /*0030*/ 	.byte	0x04, 0x05
        /*0032*/ 	.short	(.L_282 - .L_281)
.L_281:
        /*0034*/ 	.word	0x00000180
        /*0038*/ 	.word	0x00000001
        /*003c*/ 	.word	0x00000001


	//----- nvinfo : EIATTR_CBANK_PARAM_SIZE
	.align		4
.L_282:
        /*0040*/ 	.byte	0x03, 0x19
        /*0042*/ 	.short	0x0b80


	//----- nvinfo : EIATTR_PARAM_CBANK
	.align		4
        /*0044*/ 	.byte	0x04, 0x0a
        /*0046*/ 	.short	(.L_284 - .L_283)
	.align		4
.L_283:
        /*0048*/ 	.word	index@(.nv.constant0._ZN7cutlass13device_kernelIN5flash11enable_sm90INS1_16FlashAttnFwdSm90INS1_25CollectiveMainloopFwdSm90ILi2EN4cute5tupleIJNS5_1CILi1EEES8_S8_EEENS6_IJNS7_ILi128EEENS7_ILi96EEENS7_ILi64EEEEEELi256ENS_6half_tEfNS_4arch4Sm90ELb1ELb0ELb1ELb0ELb0ELb0ELb1ELb1ELb0ELb1ELb0ELb0EEENS1_21CollectiveEpilogueFwdINS6_IJSA_NS7_ILi256EEESB_EEES9_SE_SG_Li256ELb0ELb1ELb0ELb0EEENS1_30DynamicPersistentTileSchedulerILi256ELi128ELb0ELb1ELb1EEEEEEEEEvNT_6ParamsE)
        /*004c*/ 	.short	0x0380
        /*004e*/ 	.short	0x0b80


	//----- nvinfo : EIATTR_SW_WAR
	.align		4
.L_284:
        /*0050*/ 	.byte	0x04, 0x36
        /*0052*/ 	.short	(.L_286 - .L_285)
.L_285:
        /*0054*/ 	.word	0x00000008
.L_286:


//--------------------- .nv.info._ZN7cutlass13device_kernelIN5flash11enable_sm90INS1_16FlashAttnFwdSm90INS1_25CollectiveMainloopFwdSm90ILi2EN4cute5tupleIJNS5_1CILi1EEES8_S8_EEENS6_IJNS7_ILi128EEENS7_ILi96EEENS7_ILi64EEEEEELi256ENS_6half_tEfNS_4arch4Sm90ELb1ELb0ELb1ELb1ELb0ELb0ELb0ELb1ELb0ELb1ELb0ELb0EEENS1_21CollectiveEpilogueFwdINS6_IJSA_NS7_ILi256EEESB_EEES9_SE_SG_Li256ELb1ELb1ELb0ELb0EEENS1_36VarlenDynamicPersistentTileSchedulerILi128ELi96ELi256ELi128ELb0ELb1ELb1ELb1ELb1ELb1EEEEEEEEEvNT_6ParamsE --------------------------
	.section	.nv.info._ZN7cutlass13device_kernelIN5flash11enable_sm90INS1_16FlashAttnFwdSm90INS1_25CollectiveMainloopFwdSm90ILi2EN4cute5tupleIJNS5_1CILi1EEES8_S8_EEENS6_IJNS7_ILi128EEENS7_ILi96EEENS7_ILi64EEEEEELi256ENS_6half_tEfNS_4arch4Sm90ELb1ELb0ELb1ELb1ELb0ELb0ELb0ELb1ELb0ELb1ELb0ELb0EEENS1_21CollectiveEpilogueFwdINS6_IJSA_NS7_ILi256EEESB_EEES9_SE_SG_Li256ELb1ELb1ELb0ELb0EEENS1_36VarlenDynamicPersistentTileSchedulerILi128ELi96ELi256ELi128ELb0ELb1ELb1ELb1ELb1ELb1EEEEEEEEEvNT_6ParamsE,"",@"SHT_CUDA_INFO"
	.sectionflags	@""
	.align	4


	//----- nvinfo : EIATTR_CUDA_API_VERSION
	.align		4
        /*0000*/ 	.byte	0x04, 0x37
        /*0002*/ 	.short	(.L_288 - .L_287)
.L_287:
        /*0004*/ 	.word	0x00000082


	//----- nvinfo : EIATTR_KPARAM_INFO
	.align		4
.L_288:
        /*0008*/ 	.byte	0x04, 0x17
        /*000a*/ 	.short	(.L_290 - .L_289)
.L_289:
        /*000c*/ 	.word	0x00000000
        /*0010*/ 	.short	0x0000
        /*0012*/ 	.short	0x0000
        /*0014*/ 	.byte	0x00, 0xf0, 0x01, 0x2a


	//----- nvinfo : EIATTR_SPARSE_MMA_MASK
	.align		4
.L_290:
        /*0018*/ 	.byte	0x03, 0x50
        /*001a*/ 	.short	0x0000


	//----- nvinfo : EIATTR_MAXREG_COUNT
	.align		4
        /*001c*/ 	.byte	0x03, 0x1b
        /*001e*/ 	.short	0x00a8


	//----- nvinfo : EIATTR_MERCURY_ISA_VERSION
	.align		4
        /*0020*/ 	.byte	0x03, 0x5f
        /*0022*/ 	.short	0x0101


	//----- nvinfo : EIATTR_VRC_CTA_INIT_COUNT
	.align		4
        /*0024*/ 	.byte	0x02, 0x4a
	.zero		1
	.zero		1


	//----- nvinfo : EIATTR_EXIT_INSTR_OFFSETS
	.align		4
        /*0028*/ 	.byte	0x04, 0x1c
        /*002a*/ 	.short	(.L_292 - .L_291)


	//   ....[0]....
.L_291:
        /*002c*/ 	.word	0x00000010


	//----- nvinfo : EIATTR_MAX_THREADS
	.align		4
.L_292:
        /*0030*/ 	.byte	0x04, 0x05
        /*0032*/ 	.short	(.L_294 - .L_293)
.L_293:
        /*0034*/ 	.word	0x00000180
        /*0038*/ 	.word	0x00000001
        /*003c*/ 	.word	0x00000001


	//----- nvinfo : EIATTR_CBANK_PARAM_SIZE
	.align		4
.L_294:
        /*0040*/ 	.byte	0x03, 0x19
        /*0042*/ 	.short	0x0a80


	//----- nvinfo : EIATTR_PARAM_CBANK
	.align		4
        /*0044*/ 	.byte	0x04, 0x0a
        /*0046*/ 	.short	(.L_296 - .L_295)
	.align		4
.L_295:
        /*0048*/ 	.word	index@(.nv.constant0._ZN7cutlass13device_kernelIN5flash11enable_sm90INS1_16FlashAttnFwdSm90INS1_25CollectiveMainloopFwdSm90ILi2EN4cute5tupleIJNS5_1CILi1EEES8_S8_EEENS6_IJNS7_ILi128EEENS7_ILi96EEENS7_ILi64EEEEEELi256ENS_6half_tEfNS_4arch4Sm90ELb1ELb0ELb1ELb1ELb0ELb0ELb0ELb1ELb0ELb1ELb0ELb0EEENS1_21CollectiveEpilogueFwdINS6_IJSA_NS7_ILi256EEESB_EEES9_SE_SG_Li256ELb1ELb1ELb0ELb0EEENS1_36VarlenDynamicPersistentTileSchedulerILi128ELi96ELi256ELi128ELb0ELb1ELb1ELb1ELb1ELb1EEEEEEEEEvNT_6ParamsE)
        /*004c*/ 	.short	0x0380
        /*004e*/ 	.short	0x0a80


	//----- nvinfo : EIATTR_SW_WAR
	.align		4
.L_296:
        /*0050*/ 	.byte	0x04, 0x36
        /*0052*/ 	.short	(.L_298 - .L_297)
.L_297:
        /*0054*/ 	.word	0x00000008
.L_298:


//--------------------- .nv.info._ZN7cutlass13device_kernelIN5flash11enable_sm90INS1_16FlashAttnFwdSm90INS1_25CollectiveMainloopFwdSm90ILi2EN4cute5tupleIJNS5_1CILi1EEES8_S8_EEENS6_IJNS7_ILi128EEENS7_ILi96EEENS7_ILi64EEEEEELi256ENS_6half_tEfNS_4arch4Sm90ELb1ELb0ELb1ELb1ELb0ELb1ELb0ELb1ELb0ELb1ELb0ELb0EEENS1_21CollectiveEpilogueFwdINS6_IJSA_NS7_ILi256EEESB_EEES9_SE_SG_Li256ELb1ELb1ELb0ELb0EEENS1_36VarlenDynamicPersistentTileSchedulerILi128ELi96ELi256ELi128ELb0ELb1ELb1ELb1ELb1ELb1EEEEEEEEEvNT_6ParamsE --------------------------
	.section	.nv.info._ZN7cutlass13device_kernelIN5flash11enable_sm90INS1_16FlashAttnFwdSm90INS1_25CollectiveMainloopFwdSm90ILi2EN4cute5tupleIJNS5_1CILi1EEES8_S8_EEENS6_IJNS7_ILi128EEENS7_ILi96EEENS7_ILi64EEEEEELi256ENS_6half_tEfNS_4arch4Sm90ELb1ELb0ELb1ELb1ELb0ELb1ELb0ELb1ELb0ELb1ELb0ELb0EEENS1_21CollectiveEpilogueFwdINS6_IJSA_NS7_ILi256EEESB_EEES9_SE_SG_Li256ELb1ELb1ELb0ELb0EEENS1_36VarlenDynamicPersistentTileSchedulerILi128ELi96ELi256ELi128ELb0ELb1ELb1ELb1ELb1ELb1EEEEEEEEEvNT_6ParamsE,"",@"SHT_CUDA_INFO"
	.sectionflags	@""
	.align	4


	//----- nvinfo : EIATTR_CUDA_API_VERSION
	.align		4
        /*0000*/ 	.byte	0x04, 0x37
        /*0002*/ 	.short	(.L_300 - .L_299)
.L_299:
        /*0004*/ 	.word	0x00000082


	//----- nvinfo : EIATTR_KPARAM_INFO
	.align		4
.L_300:
        /*0008*/ 	.byte	0x04, 0x17
        /*000a*/ 	.short	(.L_302 - .L_301)
.L_301:
        /*000c*/ 	.word	0x00000000
        /*0010*/ 	.short	0x0000
        /*0012*/ 	.short	0x0000
        /*0014*/ 	.byte	0x00, 0xf0, 0x01, 0x2a


	//----- nvinfo : EIATTR_SPARSE_MMA_MASK
	.align		4
.L_302:
        /*0018*/ 	.byte	0x03, 0x50
        /*001a*/ 	.short	0x0000


	//----- nvinfo : EIATTR_MAXREG_COUNT
	.align		4
        /*001c*/ 	.byte	0x03, 0x1b
        /*001e*/ 	.short	0x00a8


	//----- nvinfo : EIATTR_MERCURY_ISA_VERSION
	.align		4
        /*0020*/ 	.byte	0x03, 0x5f
        /*0022*/ 	.short	0x0101


	//----- nvinfo : EIATTR_VRC_CTA_INIT_COUNT
	.align		4
        /*0024*/ 	.byte	0x02, 0x4a
	.zero		1
	.zero		1


	//----- nvinfo : EIATTR_EXIT_INSTR_OFFSETS
	.align		4
        /*0028*/ 	.byte	0x04, 0x1c
        /*002a*/ 	.short	(.L_304 - .L_303)


	//   ....[0]....
.L_303:
        /*002c*/ 	.word	0x00000010


	//----- nvinfo : EIATTR_MAX_THREADS
	.align		4
.L_304:
        /*0030*/ 	.byte	0x04, 0x05
        /*0032*/ 	.short	(.L_306 - .L_305)
.L_305:
        /*0034*/ 	.word	0x00000180
        /*0038*/ 	.word	0x00000001
        /*003c*/ 	.word	0x00000001


	//----- nvinfo : EIATTR_CBANK_PARAM_SIZE
	.align		4
.L_306:
        /*0040*/ 	.byte	0x03, 0x19
        /*0042*/ 	.short	0x0a80


	//----- nvinfo : EIATTR_PARAM_CBANK
	.align		4
        /*0044*/ 	.byte	0x04, 0x0a
        /*0046*/ 	.short	(.L_308 - .L_307)
	.align		4
.L_307:
        /*0048*/ 	.word	index@(.nv.constant0._ZN7cutlass13device_kernelIN5flash11enable_sm90INS1_16FlashAttnFwdSm90INS1_25CollectiveMainloopFwdSm90ILi2EN4cute5tupleIJNS5_1CILi1EEES8_S8_EEENS6_IJNS7_ILi128EEENS7_ILi96EEENS7_ILi64EEEEEELi256ENS_6half_tEfNS_4arch4Sm90ELb1ELb0ELb1ELb1ELb0ELb1ELb0ELb1ELb0ELb1ELb0ELb0EEENS1_21CollectiveEpilogueFwdINS6_IJSA_NS7_ILi256EEESB_EEES9_SE_SG_Li256ELb1ELb1ELb0ELb0EEENS1_36VarlenDynamicPersistentTileSchedulerILi128ELi96ELi256ELi128ELb0ELb1ELb1ELb1ELb1ELb1EEEEEEEEEvNT_6ParamsE)
        /*004c*/ 	.short	0x0380
        /*004e*/ 	.short	0x0a80


	//----- nvinfo : EIATTR_SW_WAR
	.align		4
.L_308:
        /*0050*/ 	.byte	0x04, 0x36
        /*0052*/ 	.short	(.L_310 - .L_309)
.L_309:
        /*0054*/ 	.word	0x00000008
.L_310:


//--------------------- .nv.info._ZN7cutlass13device_kernelIN5flash11enable_sm90INS1_16FlashAttnFwdSm90INS1_25CollectiveMainloopFwdSm90ILi2EN4cute5tupleIJNS5_1CILi1EEES8_S8_EEENS6_IJNS7_ILi128EEENS7_ILi96EEENS7_ILi64EEEEEELi256ENS_6half_tEfNS_4arch4Sm90ELb1ELb0ELb1ELb1ELb0ELb0ELb1ELb1ELb0ELb1ELb0ELb0EEENS1_21CollectiveEpilogueFwdINS6_IJSA_NS7_ILi256EEESB_EEES9_SE_SG_Li256ELb1ELb1ELb0ELb0EEENS1_36VarlenDynamicPersistentTileSchedulerILi128ELi96ELi256ELi128ELb0ELb1ELb1ELb1ELb1ELb1EEEEEEEEEvNT_6ParamsE --------------------------
	.section	.nv.info._ZN7cutlass13device_kernelIN5flash11enable_sm90INS1_16FlashAttnFwdSm90INS1_25CollectiveMainloopFwdSm90ILi2EN4cute5tupleIJNS5_1CILi1EEES8_S8_EEENS6_IJNS7_ILi128EEENS7_ILi96EEENS7_ILi64EEEEEELi256ENS_6half_tEfNS_4arch4Sm90ELb1ELb0ELb1ELb1ELb0ELb0ELb1ELb1ELb0ELb1ELb0ELb0EEENS1_21CollectiveEpilogueFwdINS6_IJSA_NS7_ILi256EEESB_EEES9_SE_SG_Li256ELb1ELb1ELb0ELb0EEENS1_36VarlenDynamicPersistentTileSchedulerILi128ELi96ELi256ELi128ELb0ELb1ELb1ELb1ELb1ELb1EEEEEEEEEvNT_6ParamsE,"",@"SHT_CUDA_INFO"
	.sectionflags	@""
	.align	4


	//----- nvinfo : EIATTR_CUDA_API_VERSION
	.align		4
        /*0000*/ 	.byte	0x04, 0x37
        /*0002*/ 	.short	(.L_312 - .L_311)
.L_311:
        /*0004*/ 	.word	0x00000082


	//----- nvinfo : EIATTR_KPARAM_INFO
	.align		4
.L_312:
        /*0008*/ 	.byte	0x04, 0x17
        /*000a*/ 	.short	(.L_314 - .L_313)
.L_313:
        /*000c*/ 	.word	0x00000000
        /*0010*/ 	.short	0x0000
        /*0012*/ 	.short	0x0000
        /*0014*/ 	.byte	0x00, 0xf0, 0x01, 0x2e


	//----- nvinfo : EIATTR_SPARSE_MMA_MASK
	.align		4
.L_314:
        /*0018*/ 	.byte	0x03, 0x50
        /*001a*/ 	.short	0x0000


	//----- nvinfo : EIATTR_MAXREG_COUNT
	.align		4
        /*001c*/ 	.byte	0x03, 0x1b
        /*001e*/ 	.short	0x00a8


	//----- nvinfo : EIATTR_MERCURY_ISA_VERSION
	.align		4
        /*0020*/ 	.byte	0x03, 0x5f
        /*0022*/ 	.short	0x0101


	//----- nvinfo : EIATTR_VRC_CTA_INIT_COUNT
	.align		4
        /*0024*/ 	.byte	0x02, 0x4a
	.zero		1
	.zero		1


	//----- nvinfo : EIATTR_EXIT_INSTR_OFFSETS
	.align		4
        /*0028*/ 	.byte	0x04, 0x1c
        /*002a*/ 	.short	(.L_316 - .L_315)


	//   ....[0]....
.L_315:
        /*002c*/ 	.word	0x00000010


	//----- nvinfo : EIATTR_MAX_THREADS
	.align		4
.L_316:
        /*0030*/ 	.byte	0x04, 0x05
        /*0032*/ 	.short	(.L_318 - .L_317)
.L_317:
        /*0034*/ 	.word	0x00000180
        /*0038*/ 	.word	0x00000001
        /*003c*/ 	.word	0x00000001


	//----- nvinfo : EIATTR_CBANK_PARAM_SIZE
	.align		4
.L_318:
        /*0040*/ 	.byte	0x03, 0x19
        /*0042*/ 	.short	0x0b80


	//----- nvinfo : EIATTR_PARAM_CBANK
	.align		4
        /*0044*/ 	.byte	0x04, 0x0a
        /*0046*/ 	.short	(.L_320 - .L_319)
	.align		4
.L_319:
        /*0048*/ 	.word	index@(.nv.constant0._ZN7cutlass13device_kernelIN5flash11enable_sm90INS1_16FlashAttnFwdSm90INS1_25CollectiveMainloopFwdSm90ILi2EN4cute5tupleIJNS5_1CILi1EEES8_S8_EEENS6_IJNS7_ILi128EEENS7_ILi96EEENS7_ILi64EEEEEELi256ENS_6half_tEfNS_4arch4Sm90ELb1ELb0ELb1ELb1ELb0ELb0ELb1ELb1ELb0ELb1ELb0ELb0EEENS1_21CollectiveEpilogueFwdINS6_IJSA_NS7_ILi256EEESB_EEES9_SE_SG_Li256ELb1ELb1ELb0ELb0EEENS1_36VarlenDynamicPersistentTileSchedulerILi128ELi96ELi256ELi128ELb0ELb1ELb1ELb1ELb1ELb1EEEEEEEEEvNT_6ParamsE)
        /*004c*/ 	.short	0x0380
        /*004e*/ 	.short	0x0b80


	//----- nvinfo : EIATTR_SW_WAR
	.align		4
.L_320:
        /*0050*/ 	.byte	0x04, 0x36
        /*0052*/ 	.short	(.L_322 - .L_321)
.L_321:
        /*0054*/ 	.word	0x00000008
.L_322:


//--------------------- .nv.info._ZN7cutlass13device_kernelIN5flash11enable_sm90INS1_16FlashAttnFwdSm90INS1_25CollectiveMainloopFwdSm90ILi2EN4cute5tupleIJNS5_1CILi1EEES8_S8_EEENS6_IJNS7_ILi128EEENS7_ILi96EEENS7_ILi64EEEEEELi256ENS_6half_tEfNS_4arch4Sm90ELb1ELb0ELb1ELb1ELb0ELb1ELb1ELb1ELb0ELb1ELb0ELb0EEENS1_21CollectiveEpilogueFwdINS6_IJSA_NS7_ILi256EEESB_EEES9_SE_SG_Li256ELb1ELb1ELb0ELb0EEENS1_36VarlenDynamicPersistentTileSchedulerILi128ELi96ELi256ELi128ELb0ELb1ELb1ELb1ELb1ELb1EEEEEEEEEvNT_6ParamsE --------------------------
	.section	.nv.info._ZN7cutlass13device_kernelIN5flash11enable_sm90INS1_16FlashAttnFwdSm90INS1_25CollectiveMainloopFwdSm90ILi2EN4cute5tupleIJNS5_1CILi1EEES8_S8_EEENS6_IJNS7_ILi128EEENS7_ILi96EEENS7_ILi64EEEEEELi256ENS_6half_tEfNS_4arch4Sm90ELb1ELb0ELb1ELb1ELb0ELb1ELb1ELb1ELb0ELb1ELb0ELb0EEENS1_21CollectiveEpilogueFwdINS6_IJSA_NS7_ILi256EEESB_EEES9_SE_SG_Li256ELb1ELb1ELb0ELb0EEENS1_36VarlenDynamicPersistentTileSchedulerILi128ELi96ELi256ELi128ELb0ELb1ELb1ELb1ELb1ELb1EEEEEEEEEvNT_6ParamsE,"",@"SHT_CUDA_INFO"
	.sectionflags	@""
	.align	4


	//----- nvinfo : EIATTR_CUDA_API_VERSION
	.align		4
        /*0000*/ 	.byte	0x04, 0x37
        /*0002*/ 	.short	(.L_324 - .L_323)
.L_323:
        /*0004*/ 	.word	0x00000082


	//----- nvinfo : EIATTR_KPARAM_INFO
	.align		4
.L_324:
        /*0008*/ 	.byte	0x04, 0x17
        /*000a*/ 	.short	(.L_326 - .L_325)
.L_325:
        /*000c*/ 	.word	0x00000000
        /*0010*/ 	.short	0x0000
        /*0012*/ 	.short	0x0000
        /*0014*/ 	.byte	0x00, 0xf0, 0x01, 0x2e


	//----- nvinfo : EIATTR_SPARSE_MMA_MASK
	.align		4
.L_326:
        /*0018*/ 	.byte	0x03, 0x50
        /*001a*/ 	.short	0x0000


	//----- nvinfo : EIATTR_MAXREG_COUNT
	.align		4
        /*001c*/ 	.byte	0x03, 0x1b
        /*001e*/ 	.short	0x00a8


	//----- nvinfo : EIATTR_MERCURY_ISA_VERSION
	.align		4
        /*0020*/ 	.byte	0x03, 0x5f
        /*0022*/ 	.short	0x0101


	//----- nvinfo : EIATTR_VRC_CTA_INIT_COUNT
	.align		4
        /*0024*/ 	.byte	0x02, 0x4a
	.zero		1
	.zero		1


	//----- nvinfo : EIATTR_EXIT_INSTR_OFFSETS
	.align		4
        /*0028*/ 	.byte	0x04, 0x1c
        /*002a*/ 	.short	(.L_328 - .L_327)


	//   ....[0]....
.L_327:
        /*002c*/ 	.word	0x00000010


	//----- nvinfo : EIATTR_MAX_THREADS
	.align		4
.L_328:
        /*0030*/ 	.byte	0x04, 0x05
        /*0032*/ 	.short	(.L_330 - .L_329)
.L_329:
        /*0034*/ 	.word	0x00000180
        /*0038*/ 	.word	0x00000001
        /*003c*/ 	.word	0x00000001


	//----- nvinfo : EIATTR_CBANK_PARAM_SIZE
	.align		4
.L_330:
        /*0040*/ 	.byte	0x03, 0x19
        /*0042*/ 	.short	0x0b80


	//----- nvinfo : EIATTR_PARAM_CBANK
	.align		4
        /*0044*/ 	.byte	0x04, 0x0a
        /*0046*/ 	.short	(.L_332 - .L_331)
	.align		4
.L_331:
        /*0048*/ 	.word	index@(.nv.constant0._ZN7cutlass13device_kernelIN5flash11enable_sm90INS1_16FlashAttnFwdSm90INS1_25CollectiveMainloopFwdSm90ILi2EN4cute5tupleIJNS5_1CILi1EEES8_S8_EEENS6_IJNS7_ILi128EEENS7_ILi96EEENS7_ILi64EEEEEELi256ENS_6half_tEfNS_4arch4Sm90ELb1ELb0ELb1ELb1ELb0ELb1ELb1ELb1ELb0ELb1ELb0ELb0EEENS1_21CollectiveEpilogueFwdINS6_IJSA_NS7_ILi256EEESB_EEES9_SE_SG_Li256ELb1ELb1ELb0ELb0EEENS1_36VarlenDynamicPersistentTileSchedulerILi128ELi96ELi256ELi128ELb0ELb1ELb1ELb1ELb1ELb1EEEEEEEEEvNT_6ParamsE)
        /*004c*/ 	.short	0x0380
        /*004e*/ 	.short	0x0b80


	//----- nvinfo : EIATTR_SW_WAR
	.align		4
.L_332:
        /*0050*/ 	.byte	0x04, 0x36
        /*0052*/ 	.short	(.L_334 - .L_333)
.L_333:
        /*0054*/ 	.word	0x00000008
.L_334:


//--------------------- .nv.callgraph             --------------------------
	.section	.nv.callgraph,"",@"SHT_CUDA_CALLGRAPH"
	.align	4
	.sectionentsize	8
	.align		4
        /*0000*/ 	.word	0x00000000
	.align		4
        /*0004*/ 	.word	0xffffffff
	.align		4
        /*0008*/ 	.word	0x00000000
	.align		4
        /*000c*/ 	.word	0xfffffffe
	.align		4
        /*0010*/ 	.word	0x00000000
	.align		4
        /*0014*/ 	.word	0xfffffffd
	.align		4
        /*0018*/ 	.word	0x00000000
	.align		4
        /*001c*/ 	.word	0xfffffffc


//--------------------- .nv.constant4             --------------------------
	.section	.nv.constant4,"a",@progbits
	.align	8
	.align		8
.nv.constant4:
        /*0000*/ 	.dword	_ZN85_INTERNAL_1e1261b7_49_flash_fwd_hdim64_256_fp16_softcap_packgqa_sm90_cu_f3e6f9ee_34824cuda3std3__45__cpo5beginE
	.align		8
        /*0008*/ 	.dword	_ZN85_INTERNAL_1e1261b7_49_flash_fwd_hdim64_256_fp16_softcap_packgqa_sm90_cu_f3e6f9ee_34824cuda3std3__45__cpo3endE
	.align		8
        /*0010*/ 	.dword	_ZN85_INTERNAL_1e1261b7_49_flash_fwd_hdim64_256_fp16_softcap_packgqa_sm90_cu_f3e6f9ee_34824cuda3std3__45__cpo6cbeginE
	.align		8
        /*0018*/ 	.dword	_ZN85_INTERNAL_1e1261b7_49_flash_fwd_hdim64_256_fp16_softcap_packgqa_sm90_cu_f3e6f9ee_34824cuda3std3__45__cpo4cendE
	.align		8
        /*0020*/ 	.dword	_ZN85_INTERNAL_1e1261b7_49_flash_fwd_hdim64_256_fp16_softcap_packgqa_sm90_cu_f3e6f9ee_34824cuda3std3__487_GLOBAL__N__1e1261b7_49_flash_fwd_hdim64_256_fp16_softcap_packgqa_sm90_cu_f3e6f9ee_34826ignoreE
	.align		8
        /*0028*/ 	.dword	_ZN85_INTERNAL_1e1261b7_49_flash_fwd_hdim64_256_fp16_softcap_packgqa_sm90_cu_f3e6f9ee_34824cuda3std3__419piecewise_constructE
	.align		8
        /*0030*/ 	.dword	_ZN85_INTERNAL_1e1261b7_49_flash_fwd_hdim64_256_fp16_softcap_packgqa_sm90_cu_f3e6f9ee_34824cuda3std3__48in_placeE
	.align		8
        /*0038*/ 	.dword	_ZN85_INTERNAL_1e1261b7_49_flash_fwd_hdim64_256_fp16_softcap_packgqa_sm90_cu_f3e6f9ee_34824cuda3std6ranges3__45__cpo4swapE
	.align		8
        /*0040*/ 	.dword	_ZN85_INTERNAL_1e1261b7_49_flash_fwd_hdim64_256_fp16_softcap_packgqa_sm90_cu_f3e6f9ee_34824cuda3std6ranges3__45__cpo9iter_moveE
	.align		8
        /*0048*/ 	.dword	_ZN85_INTERNAL_1e1261b7_49_flash_fwd_hdim64_256_fp16_softcap_packgqa_sm90_cu_f3e6f9ee_34824cute7productE
	.align		8
        /*0050*/ 	.dword	_ZN85_INTERNAL_1e1261b7_49_flash_fwd_hdim64_256_fp16_softcap_packgqa_sm90_cu_f3e6f9ee_34824cute1_E


//--------------------- .text._ZN7cutlass13device_kernelIN5flash11enable_sm90INS1_16FlashAttnFwdSm90INS1_25CollectiveMainloopFwdSm90ILi2EN4cute5tupleIJNS5_1CILi1EEES8_S8_EEENS6_IJNS7_ILi128EEENS7_ILi96EEENS7_ILi64EEEEEELi256ENS_6half_tEfNS_4arch4Sm90ELb0ELb0ELb1ELb0ELb0ELb0ELb0ELb1ELb0ELb1ELb0ELb0EEENS1_21CollectiveEpilogueFwdINS6_IJSA_NS7_ILi256EEESB_EEES9_SE_SG_Li256ELb0ELb1ELb0ELb0EEENS1_29StaticPersistentTileSchedulerILb0EEEEEEEEEvNT_6ParamsE --------------------------
	.section	.text._ZN7cutlass13device_kernelIN5flash11enable_sm90INS1_16FlashAttnFwdSm90INS1_25CollectiveMainloopFwdSm90ILi2EN4cute5tupleIJNS5_1CILi1EEES8_S8_EEENS6_IJNS7_ILi128EEENS7_ILi96EEENS7_ILi64EEEEEELi256ENS_6half_tEfNS_4arch4Sm90ELb0ELb0ELb1ELb0ELb0ELb0ELb0ELb1ELb0ELb1ELb0ELb0EEENS1_21CollectiveEpilogueFwdINS6_IJSA_NS7_ILi256EEESB_EEES9_SE_SG_Li256ELb0ELb1ELb0ELb0EEENS1_29StaticPersistentTileSchedulerILb0EEEEEEEEEvNT_6ParamsE,"ax",@progbits
	.align	128
.text._ZN7cutlass13device_kernelIN5flash11enable_sm90INS1_16FlashAttnFwdSm90INS1_25CollectiveMainloopFwdSm90ILi2EN4cute5tupleIJNS5_1CILi1EEES8_S8_EEENS6_IJNS7_ILi128EEENS7_ILi96EEENS7_ILi64EEEEEELi256ENS_6half_tEfNS_4arch4Sm90ELb0ELb0ELb1ELb0ELb0ELb0ELb0ELb1ELb0ELb1ELb0ELb0EEENS1_21CollectiveEpilogueFwdINS6_IJSA_NS7_ILi256EEESB_EEES9_SE_SG_Li256ELb0ELb1ELb0ELb0EEENS1_29StaticPersistentTileSchedulerILb0EEEEEEEEEvNT_6ParamsE:
        .type           _ZN7cutlass13device_kernelIN5flash11enable_sm90INS1_16FlashAttnFwdSm90INS1_25CollectiveMainloopFwdSm90ILi2EN4cute5tupleIJNS5_1CILi1EEES8_S8_EEENS6_IJNS7_ILi128EEENS7_ILi96EEENS7_ILi64EEEEEELi256ENS_6half_tEfNS_4arch4Sm90ELb0ELb0ELb1ELb0ELb0ELb0ELb0ELb1ELb0ELb1ELb0ELb0EEENS1_21CollectiveEpilogueFwdINS6_IJSA_NS7_ILi256EEESB_EEES9_SE_SG_Li256ELb0ELb1ELb0ELb0EEENS1_29StaticPersistentTileSchedulerILb0EEEEEEEEEvNT_6ParamsE,@function
        .size           _ZN7cutlass13device_kernelIN5flash11enable_sm90INS1_16FlashAttnFwdSm90INS1_25CollectiveMainloopFwdSm90ILi2EN4cute5tupleIJNS5_1CILi1EEES8_S8_EEENS6_IJNS7_ILi128EEENS7_ILi96EEENS7_ILi64EEEEEELi256ENS_6half_tEfNS_4arch4Sm90ELb0ELb0ELb1ELb0ELb0ELb0ELb0ELb1ELb0ELb1ELb0ELb0EEENS1_21CollectiveEpilogueFwdINS6_IJSA_NS7_ILi256EEESB_EEES9_SE_SG_Li256ELb0ELb1ELb0ELb0EEENS1_29StaticPersistentTileSchedulerILb0EEEEEEEEEvNT_6ParamsE,(.L_x_18 - _ZN7cutlass13device_kernelIN5flash11enable_sm90INS1_16FlashAttnFwdSm90INS1_25CollectiveMainloopFwdSm90ILi2EN4cute5tupleIJNS5_1CILi1EEES8_S8_EEENS6_IJNS7_ILi128EEENS7_ILi96EEENS7_ILi64EEEEEELi256ENS_6half_tEfNS_4arch4Sm90ELb0ELb0ELb1ELb0ELb0ELb0ELb0ELb1ELb0ELb1ELb0ELb0EEENS1_21CollectiveEpilogueFwdINS6_IJSA_NS7_ILi256EEESB_EEES9_SE_SG_Li256ELb0ELb1ELb0ELb0EEENS1_29StaticPersistentTileSchedulerILb0EEEEEEEEEvNT_6ParamsE)
        .other          _ZN7cutlass13device_kernelIN5flash11enable_sm90INS1_16FlashAttnFwdSm90INS1_25CollectiveMainloopFwdSm90ILi2EN4cute5tupleIJNS5_1CILi1EEES8_S8_EEENS6_IJNS7_ILi128EEENS7_ILi96EEENS7_ILi64EEEEEELi256ENS_6half_tEfNS_4arch4Sm90ELb0ELb0ELb1ELb0ELb0ELb0ELb0ELb1ELb0ELb1ELb0ELb0EEENS1_21CollectiveEpilogueFwdINS6_IJSA_NS7_ILi256EEESB_EEES9_SE_SG_Li256ELb0ELb1ELb0ELb0EEENS1_29StaticPersistentTileSchedulerILb0EEEEEEEEEvNT_6ParamsE,@"STO_CUDA_ENTRY STV_DEFAULT"
_ZN7cutlass13device_kernelIN5flash11enable_sm90INS1_16FlashAttnFwdSm90INS1_25CollectiveMainloopFwdSm90ILi2EN4cute5tupleIJNS5_1CILi1EEES8_S8_EEENS6_IJNS7_ILi128EEENS7_ILi96EEENS7_ILi64EEEEEELi256ENS_6half_tEfNS_4arch4Sm90ELb0ELb0ELb1ELb0ELb0ELb0ELb0ELb1ELb0ELb1ELb0ELb0EEENS1_21CollectiveEpilogueFwdINS6_IJSA_NS7_ILi256EEESB_EEES9_SE_SG_Li256ELb0ELb1ELb0ELb0EEENS1_29StaticPersistentTileSchedulerILb0EEEEEEEEEvNT_6ParamsE:
[----:B------:R-:W-:Y:S01]  /*0000*/  LDC R1, c[0x0][0x37c] ;  /* 0x0000df00ff017b82 */ /* 0x000fe20000000800 */
[----:B------:R-:W-:Y:S05]  /*0010*/  EXIT ;  /* 0x000000000000794d */ /* 0x000fea0003800000 */
.L_x_0:
[----:B------:R-:W-:-:S00]  /*0020*/  BRA `(.L_x_0) ;  /* 0xfffffffc00fc7947 */ /* 0x000fc0000383ffff */
[----:B------:R-:W-:-:S00]  /*0030*/  NOP ;  /* 0x0000000000007918 */ /* 0x000fc00000000000 */
        /* <DEDUP_REMOVED lines=12> */
.L_x_18:


//--------------------- .text._ZN7cutlass13device_kernelIN5flash11enable_sm90INS1_16FlashAttnFwdSm90INS1_25CollectiveMainloopFwdSm90ILi2EN4cute5tupleIJNS5_1CILi1EEES8_S8_EEENS6_IJNS7_ILi128EEENS7_ILi96EEENS7_ILi64EEEEEELi256ENS_6half_tEfNS_4arch4Sm90ELb0ELb0ELb1ELb0ELb0ELb0ELb1ELb1ELb0ELb1ELb0ELb0EEENS1_21CollectiveEpilogueFwdINS6_IJSA_NS7_ILi256EEESB_EEES9_SE_SG_Li256ELb0ELb1ELb0ELb0EEENS1_29StaticPersistentTileSchedulerILb0EEEEEEEEEvNT_6ParamsE --------------------------
	.section	.text._ZN7cutlass13device_kernelIN5flash11enable_sm90INS1_16FlashAttnFwdSm90INS1_25CollectiveMainloopFwdSm90ILi2EN4cute5tupleIJNS5_1CILi1EEES8_S8_EEENS6_IJNS7_ILi128EEENS7_ILi96EEENS7_ILi64EEEEEELi256ENS_6half_tEfNS_4arch4Sm90ELb0ELb0ELb1ELb0ELb0ELb0ELb1ELb1ELb0ELb1ELb0ELb0EEENS1_21CollectiveEpilogueFwdINS6_IJSA_NS7_ILi256EEESB_EEES9_SE_SG_Li256ELb0ELb1ELb0ELb0EEENS1_29StaticPersistentTileSchedulerILb0EEEEEEEEEvNT_6ParamsE,"ax",@progbits
	.align	128
.text._ZN7cutlass13device_kernelIN5flash11enable_sm90INS1_16FlashAttnFwdSm90INS1_25CollectiveMainloopFwdSm90ILi2EN4cute5tupleIJNS5_1CILi1EEES8_S8_EEENS6_IJNS7_ILi128EEENS7_ILi96EEENS7_ILi64EEEEEELi256ENS_6half_tEfNS_4arch4Sm90ELb0ELb0ELb1ELb0ELb0ELb0ELb1ELb1ELb0ELb1ELb0ELb0EEENS1_21CollectiveEpilogueFwdINS6_IJSA_NS7_ILi256EEESB_EEES9_SE_SG_Li256ELb0ELb1ELb0ELb0EEENS1_29StaticPersistentTileSchedulerILb0EEEEEEEEEvNT_6ParamsE:
        .type           _ZN7cutlass13device_kernelIN5flash11enable_sm90INS1_16FlashAttnFwdSm90INS1_25CollectiveMainloopFwdSm90ILi2EN4cute5tupleIJNS5_1CILi1EEES8_S8_EEENS6_IJNS7_ILi128EEENS7_ILi96EEENS7_ILi64EEEEEELi256ENS_6half_tEfNS_4arch4Sm90ELb0ELb0ELb1ELb0ELb0ELb0ELb1ELb1ELb0ELb1ELb0ELb0EEENS1_21CollectiveEpilogueFwdINS6_IJSA_NS7_ILi256EEESB_EEES9_SE_SG_Li256ELb0ELb1ELb0ELb0EEENS1_29StaticPersistentTileSchedulerILb0EEEEEEEEEvNT_6ParamsE,@function
        .size           _ZN7cutlass13device_kernelIN5flash11enable_sm90INS1_16FlashAttnFwdSm90INS1_25CollectiveMainloopFwdSm90ILi2EN4cute5tupleIJNS5_1CILi1EEES8_S8_EEENS6_IJNS7_ILi128EEENS7_ILi96EEENS7_ILi64EEEEEELi256ENS_6half_tEfNS_4arch4Sm90ELb0ELb0ELb1ELb0ELb0ELb0ELb1ELb1ELb0ELb1ELb0ELb0EEENS1_21CollectiveEpilogueFwdINS6_IJSA_NS7_ILi256EEESB_EEES9_SE_SG_Li256ELb0ELb1ELb0ELb0EEENS1_29StaticPersistentTileSchedulerILb0EEEEEEEEEvNT_6ParamsE,(.L_x_19 - _ZN7cutlass13device_kernelIN5flash11enable_sm90INS1_16FlashAttnFwdSm90INS1_25CollectiveMainloopFwdSm90ILi2EN4cute5tupleIJNS5_1CILi1EEES8_S8_EEENS6_IJNS7_ILi128EEENS7_ILi96EEENS7_ILi64EEEEEELi256ENS_6half_tEfNS_4arch4Sm90ELb0ELb0ELb1ELb0ELb0ELb0ELb1ELb1ELb0ELb1ELb0ELb0EEENS1_21CollectiveEpilogueFwdINS6_IJSA_NS7_ILi256EEESB_EEES9_SE_SG_Li256ELb0ELb1ELb0ELb0EEENS1_29StaticPersistentTileSchedulerILb0EEEEEEEEEvNT_6ParamsE)
        .other          _ZN7cutlass13device_kernelIN5flash11enable_sm90INS1_16FlashAttnFwdSm90INS1_25CollectiveMainloopFwdSm90ILi2EN4cute5tupleIJNS5_1CILi1EEES8_S8_EEENS6_IJNS7_ILi128EEENS7_ILi96EEENS7_ILi64EEEEEELi256ENS_6half_tEfNS_4arch4Sm90ELb0ELb0ELb1ELb0ELb0ELb0ELb1ELb1ELb0ELb1ELb0ELb0EEENS1_21CollectiveEpilogueFwdINS6_IJSA_NS7_ILi256EEESB_EEES9_SE_SG_Li256ELb0ELb1ELb0ELb0EEENS1_29StaticPersistentTileSchedulerILb0EEEEEEEEEvNT_6ParamsE,@"STO_CUDA_ENTRY STV_DEFAULT"
_ZN7cutlass13device_kernelIN5flash11enable_sm90INS1_16FlashAttnFwdSm90INS1_25CollectiveMainloopFwdSm90ILi2EN4cute5tupleIJNS5_1CILi1EEES8_S8_EEENS6_IJNS7_ILi128EEENS7_ILi96EEENS7_ILi64EEEEEELi256ENS_6half_tEfNS_4arch4Sm90ELb0ELb0ELb1ELb0ELb0ELb0ELb1ELb1ELb0ELb1ELb0ELb0EEENS1_21CollectiveEpilogueFwdINS6_IJSA_NS7_ILi256EEESB_EEES9_SE_SG_Li256ELb0ELb1ELb0ELb0EEENS1_29StaticPersistentTileSchedulerILb0EEEEEEEEEvNT_6ParamsE:
[----:B------:R-:W-:Y:S01]  /*0000*/  LDC R1, c[0x0][0x37c] ;  /* 0x0000df00ff017b82 */ /* 0x000fe20000000800 */
[----:B------:R-:W-:Y:S05]  /*0010*/  EXIT ;  /* 0x000000000000794d */ /* 0x000fea0003800000 */
.L_x_1:
        /* <DEDUP_REMOVED lines=14> */
.L_x_19:


//--------------------- .text._ZN7cutlass13device_kernelIN5flash11enable_sm90INS1_16FlashAttnFwdSm90INS1_25CollectiveMainloopFwdSm90ILi2EN4cute5tupleIJNS5_1CILi1EEES8_S8_EEENS6_IJNS7_ILi128EEENS7_ILi96EEENS7_ILi64EEEEEELi256ENS_6half_tEfNS_4arch4Sm90ELb0ELb0ELb1ELb1ELb0ELb0ELb0ELb1ELb0ELb1ELb0ELb0EEENS1_21CollectiveEpilogueFwdINS6_IJSA_NS7_ILi256EEESB_EEES9_SE_SG_Li256ELb1ELb1ELb0ELb0EEENS1_36VarlenDynamicPersistentTileSchedulerILi128ELi96ELi256ELi128ELb0ELb1ELb1ELb0ELb1ELb1EEEEEEEEEvNT_6ParamsE --------------------------
	.section	.text._ZN7cutlass13device_kernelIN5flash11enable_sm90INS1_16FlashAttnFwdSm90INS1_25CollectiveMainloopFwdSm90ILi2EN4cute5tupleIJNS5_1CILi1EEES8_S8_EEENS6_IJNS7_ILi128EEENS7_ILi96EEENS7_ILi64EEEEEELi256ENS_6half_tEfNS_4arch4Sm90ELb0ELb0ELb1ELb1ELb0ELb0ELb0ELb1ELb0ELb1ELb0ELb0EEENS1_21CollectiveEpilogueFwdINS6_IJSA_NS7_ILi256EEESB_EEES9_SE_SG_Li256ELb1ELb1ELb0ELb0EEENS1_36VarlenDynamicPersistentTileSchedulerILi128ELi96ELi256ELi128ELb0ELb1ELb1ELb0ELb1ELb1EEEEEEEEEvNT_6ParamsE,"ax",@progbits
	.align	128
.text._ZN7cutlass13device_kernelIN5flash11enable_sm90INS1_16FlashAttnFwdSm90INS1_25CollectiveMainloopFwdSm90ILi2EN4cute5tupleIJNS5_1CILi1EEES8_S8_EEENS6_IJNS7_ILi128EEENS7_ILi96EEENS7_ILi64EEEEEELi256ENS_6half_tEfNS_4arch4Sm90ELb0ELb0ELb1ELb1ELb0ELb0ELb0ELb1ELb0ELb1ELb0ELb0EEENS1_21CollectiveEpilogueFwdINS6_IJSA_NS7_ILi256EEESB_EEES9_SE_SG_Li256ELb1ELb1ELb0ELb0EEENS1_36VarlenDynamicPersistentTileSchedulerILi128ELi96ELi256ELi128ELb0ELb1ELb1ELb0ELb1ELb1EEEEEEEEEvNT_6ParamsE:
        .type           _ZN7cutlass13device_kernelIN5flash11enable_sm90INS1_16FlashAttnFwdSm90INS1_25CollectiveMainloopFwdSm90ILi2EN4cute5tupleIJNS5_1CILi1EEES8_S8_EEENS6_IJNS7_ILi128EEENS7_ILi96EEENS7_ILi64EEEEEELi256ENS_6half_tEfNS_4arch4Sm90ELb0ELb0ELb1ELb1ELb0ELb0ELb0ELb1ELb0ELb1ELb0ELb0EEENS1_21CollectiveEpilogueFwdINS6_IJSA_NS7_ILi256EEESB_EEES9_SE_SG_Li256ELb1ELb1ELb0ELb0EEENS1_36VarlenDynamicPersistentTileSchedulerILi128ELi96ELi256ELi128ELb0ELb1ELb1ELb0ELb1ELb1EEEEEEEEEvNT_6ParamsE,@function
        .size           _ZN7cutlass13device_kernelIN5flash11enable_sm90INS1_16FlashAttnFwdSm90INS1_25CollectiveMainloopFwdSm90ILi2EN4cute5tupleIJNS5_1CILi1EEES8_S8_EEENS6_IJNS7_ILi128EEENS7_ILi96EEENS7_ILi64EEEEEELi256ENS_6half_tEfNS_4arch4Sm90ELb0ELb0ELb1ELb1ELb0ELb0ELb0ELb1ELb0ELb1ELb0ELb0EEENS1_21CollectiveEpilogueFwdINS6_IJSA_NS7_ILi256EEESB_EEES9_SE_SG_Li256ELb1ELb1ELb0ELb0EEENS1_36VarlenDynamicPersistentTileSchedulerILi128ELi96ELi256ELi128ELb0ELb1ELb1ELb0ELb1ELb1EEEEEEEEEvNT_6ParamsE,(.L_x_20 - _ZN7cutlass13device_kernelIN5flash11enable_sm90INS1_16FlashAttnFwdSm90INS1_25CollectiveMainloopFwdSm90ILi2EN4cute5tupleIJNS5_1CILi1EEES8_S8_EEENS6_IJNS7_ILi128EEENS7_ILi96EEENS7_ILi64EEEEEELi256ENS_6half_tEfNS_4arch4Sm90ELb0ELb0ELb1ELb1ELb0ELb0ELb0ELb1ELb0ELb1ELb0ELb0EEENS1_21CollectiveEpilogueFwdINS6_IJSA_NS7_ILi256EEESB_EEES9_SE_SG_Li256ELb1ELb1ELb0ELb0EEENS1_36VarlenDynamicPersistentTileSchedulerILi128ELi96ELi256ELi128ELb0ELb1ELb1ELb0ELb1ELb1EEEEEEEEEvNT_6ParamsE)
        .other          _ZN7cutlass13device_kernelIN5flash11enable_sm90INS1_16FlashAttnFwdSm90INS1_25CollectiveMainloopFwdSm90ILi2EN4cute5tupleIJNS5_1CILi1EEES8_S8_EEENS6_IJNS7_ILi128EEENS7_ILi96EEENS7_ILi64EEEEEELi256ENS_6half_tEfNS_4arch4Sm90ELb0ELb0ELb1ELb1ELb0ELb0ELb0ELb1ELb0ELb1ELb0ELb0EEENS1_21CollectiveEpilogueFwdINS6_IJSA_NS7_ILi256EEESB_EEES9_SE_SG_Li256ELb1ELb1ELb0ELb0EEENS1_36VarlenDynamicPersistentTileSchedulerILi128ELi96ELi256ELi128ELb0ELb1ELb1ELb0ELb1ELb1EEEEEEEEEvNT_6ParamsE,@"STO_CUDA_ENTRY STV_DEFAULT"
_ZN7cutlass13device_kernelIN5flash11enable_sm90INS1_16FlashAttnFwdSm90INS1_25CollectiveMainloopFwdSm90ILi2EN4cute5tupleIJNS5_1CILi1EEES8_S8_EEENS6_IJNS7_ILi128EEENS7_ILi96EEENS7_ILi64EEEEEELi256ENS_6half_tEfNS_4arch4Sm90ELb0ELb0ELb1ELb1ELb0ELb0ELb0ELb1ELb0ELb1ELb0ELb0EEENS1_21CollectiveEpilogueFwdINS6_IJSA_NS7_ILi256EEESB_EEES9_SE_SG_Li256ELb1ELb1ELb0ELb0EEENS1_36VarlenDynamicPersistentTileSchedulerILi128ELi96ELi256ELi128ELb0ELb1ELb1ELb0ELb1ELb1EEEEEEEEEvNT_6ParamsE:
[----:B------:R-:W-:Y:S01]  /*0000*/  LDC R1, c[0x0][0x37c] ;  /* 0x0000df00ff017b82 */ /* 0x000fe20000000800 */
[----:B------:R-:W-:Y:S05]  /*0010*/  EXIT ;  /* 0x000000000000794d */ /* 0x000fea0003800000 */
.L_x_2:
        /* <DEDUP_REMOVED lines=14> */
.L_x_20:


//--------------------- .text._ZN7cutlass13device_kernelIN5flash11enable_sm90INS1_16FlashAttnFwdSm90INS1_25CollectiveMainloopFwdSm90ILi2EN4cute5tupleIJNS5_1CILi1EEES8_S8_EEENS6_IJNS7_ILi128EEENS7_ILi96EEENS7_ILi64EEEEEELi256ENS_6half_tEfNS_4arch4Sm90ELb0ELb0ELb1ELb1ELb0ELb1ELb0ELb1ELb0ELb1ELb0ELb0EEENS1_21CollectiveEpilogueFwdINS6_IJSA_NS7_ILi256EEESB_EEES9_SE_SG_Li256ELb1ELb1ELb0ELb0EEENS1_36VarlenDynamicPersistentTileSchedulerILi128ELi96ELi256ELi128ELb0ELb1ELb1ELb0ELb1ELb1EEEEEEEEEvNT_6ParamsE --------------------------
	.section	.text._ZN7cutlass13device_kernelIN5flash11enable_sm90INS1_16FlashAttnFwdSm90INS1_25CollectiveMainloopFwdSm90ILi2EN4cute5tupleIJNS5_1CILi1EEES8_S8_EEENS6_IJNS7_ILi128EEENS7_ILi96EEENS7_ILi64EEEEEELi256ENS_6half_tEfNS_4arch4Sm90ELb0ELb0ELb1ELb1ELb0ELb1ELb0ELb1ELb0ELb1ELb0ELb0EEENS1_21CollectiveEpilogueFwdINS6_IJSA_NS7_ILi256EEESB_EEES9_SE_SG_Li256ELb1ELb1ELb0ELb0EEENS1_36VarlenDynamicPersistentTileSchedulerILi128ELi96ELi256ELi128ELb0ELb1ELb1ELb0ELb1ELb1EEEEEEEEEvNT_6ParamsE,"ax",@progbits
	.align	128
.text._ZN7cutlass13device_kernelIN5flash11enable_sm90INS1_16FlashAttnFwdSm90INS1_25CollectiveMainloopFwdSm90ILi2EN4cute5tupleIJNS5_1CILi1EEES8_S8_EEENS6_IJNS7_ILi128EEENS7_ILi96EEENS7_ILi64EEEEEELi256ENS_6half_tEfNS_4arch4Sm90ELb0ELb0ELb1ELb1ELb0ELb1ELb0ELb1ELb0ELb1ELb0ELb0EEENS1_21CollectiveEpilogueFwdINS6_IJSA_NS7_ILi256EEESB_EEES9_SE_SG_Li256ELb1ELb1ELb0ELb0EEENS1_36VarlenDynamicPersistentTileSchedulerILi128ELi96ELi256ELi128ELb0ELb1ELb1ELb0ELb1ELb1EEEEEEEEEvNT_6ParamsE:
        .type           _ZN7cutlass13device_kernelIN5flash11enable_sm90INS1_16FlashAttnFwdSm90INS1_25CollectiveMainloopFwdSm90ILi2EN4cute5tupleIJNS5_1CILi1EEES8_S8_EEENS6_IJNS7_ILi128EEENS7_ILi96EEENS7_ILi64EEEEEELi256ENS_6half_tEfNS_4arch4Sm90ELb0ELb0ELb1ELb1ELb0ELb1ELb0ELb1ELb0ELb1ELb0ELb0EEENS1_21CollectiveEpilogueFwdINS6_IJSA_NS7_ILi256EEESB_EEES9_SE_SG_Li256ELb1ELb1ELb0ELb0EEENS1_36VarlenDynamicPersistentTileSchedulerILi128ELi96ELi256ELi128ELb0ELb1ELb1ELb0ELb1ELb1EEEEEEEEEvNT_6ParamsE,@function
        .size           _ZN7cutlass13device_kernelIN5flash11enable_sm90INS1_16FlashAttnFwdSm90INS1_25CollectiveMainloopFwdSm90ILi2EN4cute5tupleIJNS5_1CILi1EEES8_S8_EEENS6_IJNS7_ILi128EEENS7_ILi96EEENS7_ILi64EEEEEELi256ENS_6half_tEfNS_4arch4Sm90ELb0ELb0ELb1ELb1ELb0ELb1ELb0ELb1ELb0ELb1ELb0ELb0EEENS1_21CollectiveEpilogueFwdINS6_IJSA_NS7_ILi256EEESB_EEES9_SE_SG_Li256ELb1ELb1ELb0ELb0EEENS1_36VarlenDynamicPersistentTileSchedulerILi128ELi96ELi256ELi128ELb0ELb1ELb1ELb0ELb1ELb1EEEEEEEEEvNT_6ParamsE,(.L_x_21 - _ZN7cutlass13device_kernelIN5flash11enable_sm90INS1_16FlashAttnFwdSm90INS1_25CollectiveMainloopFwdSm90ILi2EN4cute5tupleIJNS5_1CILi1EEES8_S8_EEENS6_IJNS7_ILi128EEENS7_ILi96EEENS7_ILi64EEEEEELi256ENS_6half_tEfNS_4arch4Sm90ELb0ELb0ELb1ELb1ELb0ELb1ELb0ELb1ELb0ELb1ELb0ELb0EEENS1_21CollectiveEpilogueFwdINS6_IJSA_NS7_ILi256EEESB_EEES9_SE_SG_Li256ELb1ELb1ELb0ELb0EEENS1_36VarlenDynamicPersistentTileSchedulerILi128ELi96ELi256ELi128ELb0ELb1ELb1ELb0ELb1ELb1EEEEEEEEEvNT_6ParamsE)
        .other          _ZN7cutlass13device_kernelIN5flash11enable_sm90INS1_16FlashAttnFwdSm90INS1_25CollectiveMainloopFwdSm90ILi2EN4cute5tupleIJNS5_1CILi1EEES8_S8_EEENS6_IJNS7_ILi128EEENS7_ILi96EEENS7_ILi64EEEEEELi256ENS_6half_tEfNS_4arch4Sm90ELb0ELb0ELb1ELb1ELb0ELb1ELb0ELb1ELb0ELb1ELb0ELb0EEENS1_21CollectiveEpilogueFwdINS6_IJSA_NS7_ILi256EEESB_EEES9_SE_SG_Li256ELb1ELb1ELb0ELb0EEENS1_36VarlenDynamicPersistentTileSchedulerILi128ELi96ELi256ELi128ELb0ELb1ELb1ELb0ELb1ELb1EEEEEEEEEvNT_6ParamsE,@"STO_CUDA_ENTRY STV_DEFAULT"
_ZN7cutlass13device_kernelIN5flash11enable_sm90INS1_16FlashAttnFwdSm90INS1_25CollectiveMainloopFwdSm90ILi2EN4cute5tupleIJNS5_1CILi1EEES8_S8_EEENS6_IJNS7_ILi128EEENS7_ILi96EEENS7_ILi64EEEEEELi256ENS_6half_tEfNS_4arch4Sm90ELb0ELb0ELb1ELb1ELb0ELb1ELb0ELb1ELb0ELb1ELb0ELb0EEENS1_21CollectiveEpilogueFwdINS6_IJSA_NS7_ILi256EEESB_EEES9_SE_SG_Li256ELb1ELb1ELb0ELb0EEENS1_36VarlenDynamicPersistentTileSchedulerILi128ELi96ELi256ELi128ELb0ELb1ELb1ELb0ELb1ELb1EEEEEEEEEvNT_6ParamsE:
[----:B------:R-:W-:Y:S01]  /*0000*/  LDC R1, c[0x0][0x37c] ;  /* 0x0000df00ff017b82 */ /* 0x000fe20000000800 */
[----:B------:R-:W-:Y:S05]  /*0010*/  EXIT ;  /* 0x000000000000794d */ /* 0x000fea0003800000 */
.L_x_3:
        /* <DEDUP_REMOVED lines=14> */
.L_x_21:


//--------------------- .text._ZN7cutlass13device_kernelIN5flash11enable_sm90INS1_16FlashAttnFwdSm90INS1_25CollectiveMainloopFwdSm90ILi2EN4cute5tupleIJNS5_1CILi1EEES8_S8_EEENS6_IJNS7_ILi128EEENS7_ILi96EEENS7_ILi64EEEEEELi256ENS_6half_tEfNS_4arch4Sm90ELb0ELb0ELb1ELb1ELb0ELb0ELb1ELb1ELb0ELb1ELb0ELb0EEENS1_21CollectiveEpilogueFwdINS6_IJSA_NS7_ILi256EEESB_EEES9_SE_SG_Li256ELb1ELb1ELb0ELb0EEENS1_36VarlenDynamicPersistentTileSchedulerILi128ELi96ELi256ELi128ELb0ELb1ELb1ELb0ELb1ELb1EEEEEEEEEvNT_6ParamsE --------------------------
	.section	.text._ZN7cutlass13device_kernelIN5flash11enable_sm90INS1_16FlashAttnFwdSm90INS1_25CollectiveMainloopFwdSm90ILi2EN4cute5tupleIJNS5_1CILi1EEES8_S8_EEENS6_IJNS7_ILi128EEENS7_ILi96EEENS7_ILi64EEEEEELi256ENS_6half_tEfNS_4arch4Sm90ELb0ELb0ELb1ELb1ELb0ELb0ELb1ELb1ELb0ELb1ELb0ELb0EEENS1_21CollectiveEpilogueFwdINS6_IJSA_NS7_ILi256EEESB_EEES9_SE_SG_Li256ELb1ELb1ELb0ELb0EEENS1_36VarlenDynamicPersistentTileSchedulerILi128ELi96ELi256ELi128ELb0ELb1ELb1ELb0ELb1ELb1EEEEEEEEEvNT_6ParamsE,"ax",@progbits
	.align	128
.text._ZN7cutlass13device_kernelIN5flash11enable_sm90INS1_16FlashAttnFwdSm90INS1_25CollectiveMainloopFwdSm90ILi2EN4cute5tupleIJNS5_1CILi1EEES8_S8_EEENS6_IJNS7_ILi128EEENS7_ILi96EEENS7_ILi64EEEEEELi256ENS_6half_tEfNS_4arch4Sm90ELb0ELb0ELb1ELb1ELb0ELb0ELb1ELb1ELb0ELb1ELb0ELb0EEENS1_21CollectiveEpilogueFwdINS6_IJSA_NS7_ILi256EEESB_EEES9_SE_SG_Li256ELb1ELb1ELb0ELb0EEENS1_36VarlenDynamicPersistentTileSchedulerILi128ELi96ELi256ELi128ELb0ELb1ELb1ELb0ELb1ELb1EEEEEEEEEvNT_6ParamsE:
        .type           _ZN7cutlass13device_kernelIN5flash11enable_sm90INS1_16FlashAttnFwdSm90INS1_25CollectiveMainloopFwdSm90ILi2EN4cute5tupleIJNS5_1CILi1EEES8_S8_EEENS6_IJNS7_ILi128EEENS7_ILi96EEENS7_ILi64EEEEEELi256ENS_6half_tEfNS_4arch4Sm90ELb0ELb0ELb1ELb1ELb0ELb0ELb1ELb1ELb0ELb1ELb0ELb0EEENS1_21CollectiveEpilogueFwdINS6_IJSA_NS7_ILi256EEESB_EEES9_SE_SG_Li256ELb1ELb1ELb0ELb0EEENS1_36VarlenDynamicPersistentTileSchedulerILi128ELi96ELi256ELi128ELb0ELb1ELb1ELb0ELb1ELb1EEEEEEEEEvNT_6ParamsE,@function
        .size           _ZN7cutlass13device_kernelIN5flash11enable_sm90INS1_16FlashAttnFwdSm90INS1_25CollectiveMainloopFwdSm90ILi2EN4cute5tupleIJNS5_1CILi1EEES8_S8_EEENS6_IJNS7_ILi128EEENS7_ILi96EEENS7_ILi64EEEEEELi256ENS_6half_tEfNS_4arch4Sm90ELb0ELb0ELb1ELb1ELb0ELb0ELb1ELb1ELb0ELb1ELb0ELb0EEENS1_21CollectiveEpilogueFwdINS6_IJSA_NS7_ILi256EEESB_EEES9_SE_SG_Li256ELb1ELb1ELb0ELb0EEENS1_36VarlenDynamicPersistentTileSchedulerILi128ELi96ELi256ELi128ELb0ELb1ELb1ELb0ELb1ELb1EEEEEEEEEvNT_6ParamsE,(.L_x_22 - _ZN7cutlass13device_kernelIN5flash11enable_sm90INS1_16FlashAttnFwdSm90INS1_25CollectiveMainloopFwdSm90ILi2EN4cute5tupleIJNS5_1CILi1EEES8_S8_EEENS6_IJNS7_ILi128EEENS7_ILi96EEENS7_ILi64EEEEEELi256ENS_6half_tEfNS_4arch4Sm90ELb0ELb0ELb1ELb1ELb0ELb0ELb1ELb1ELb0ELb1ELb0ELb0EEENS1_21CollectiveEpilogueFwdINS6_IJSA_NS7_ILi256EEESB_EEES9_SE_SG_Li256ELb1ELb1ELb0ELb0EEENS1_36VarlenDynamicPersistentTileSchedulerILi128ELi96ELi256ELi128ELb0ELb1ELb1ELb0ELb1ELb1EEEEEEEEEvNT_6ParamsE)
        .other          _ZN7cutlass13device_kernelIN5flash11enable_sm90INS1_16FlashAttnFwdSm90INS1_25CollectiveMainloopFwdSm90ILi2EN4cute5tupleIJNS5_1CILi1EEES8_S8_EEENS6_IJNS7_ILi128EEENS7_ILi96EEENS7_ILi64EEEEEELi256ENS_6half_tEfNS_4arch4Sm90ELb0ELb0ELb1ELb1ELb0ELb0ELb1ELb1ELb0ELb1ELb0ELb0EEENS1_21CollectiveEpilogueFwdINS6_IJSA_NS7_ILi256EEESB_EEES9_SE_SG_Li256ELb1ELb1ELb0ELb0EEENS1_36VarlenDynamicPersistentTileSchedulerILi128ELi96ELi256ELi128ELb0ELb1ELb1ELb0ELb1ELb1EEEEEEEEEvNT_6ParamsE,@"STO_CUDA_ENTRY STV_DEFAULT"
_ZN7cutlass13device_kernelIN5flash11enable_sm90INS1_16FlashAttnFwdSm90INS1_25CollectiveMainloopFwdSm90ILi2EN4cute5tupleIJNS5_1CILi1EEES8_S8_EEENS6_IJNS7_ILi128EEENS7_ILi96EEENS7_ILi64EEEEEELi256ENS_6half_tEfNS_4arch4Sm90ELb0ELb0ELb1ELb1ELb0ELb0ELb1ELb1ELb0ELb1ELb0ELb0EEENS1_21CollectiveEpilogueFwdINS6_IJSA_NS7_ILi256EEESB_EEES9_SE_SG_Li256ELb1ELb1ELb0ELb0EEENS1_36VarlenDynamicPersistentTileSchedulerILi128ELi96ELi256ELi128ELb0ELb1ELb1ELb0ELb1ELb1EEEEEEEEEvNT_6ParamsE:
[----:B------:R-:W-:Y:S01]  /*0000*/  LDC R1, c[0x0][0x37c] ;  /* 0x0000df00ff017b82 */ /* 0x000fe20000000800 */
[----:B------:R-:W-:Y:S05]  /*0010*/  EXIT ;  /* 0x000000000000794d */ /* 0x000fea0003800000 */
.L_x_4:
        /* <DEDUP_REMOVED lines=14> */
.L_x_22:


//--------------------- .text._ZN7cutlass13device_kernelIN5flash11enable_sm90INS1_16FlashAttnFwdSm90INS1_25CollectiveMainloopFwdSm90ILi2EN4cute5tupleIJNS5_1CILi1EEES8_S8_EEENS6_IJNS7_ILi128EEENS7_ILi96EEENS7_ILi64EEEEEELi256ENS_6half_tEfNS_4arch4Sm90ELb0ELb0ELb1ELb1ELb0ELb1ELb1ELb1ELb0ELb1ELb0ELb0EEENS1_21CollectiveEpilogueFwdINS6_IJSA_NS7_ILi256EEESB_EEES9_SE_SG_Li256ELb1ELb1ELb0ELb0EEENS1_36VarlenDynamicPersistentTileSchedulerILi128ELi96ELi256ELi128ELb0ELb1ELb1ELb0ELb1ELb1EEEEEEEEEvNT_6ParamsE --------------------------
	.section	.text._ZN7cutlass13device_kernelIN5flash11enable_sm90INS1_16FlashAttnFwdSm90INS1_25CollectiveMainloopFwdSm90ILi2EN4cute5tupleIJNS5_1CILi1EEES8_S8_EEENS6_IJNS7_ILi128EEENS7_ILi96EEENS7_ILi64EEEEEELi256ENS_6half_tEfNS_4arch4Sm90ELb0ELb0ELb1ELb1ELb0ELb1ELb1ELb1ELb0ELb1ELb0ELb0EEENS1_21CollectiveEpilogueFwdINS6_IJSA_NS7_ILi256EEESB_EEES9_SE_SG_Li256ELb1ELb1ELb0ELb0EEENS1_36VarlenDynamicPersistentTileSchedulerILi128ELi96ELi256ELi128ELb0ELb1ELb1ELb0ELb1ELb1EEEEEEEEEvNT_6ParamsE,"ax",@progbits
	.align	128
.text._ZN7cutlass13device_kernelIN5flash11enable_sm90INS1_16FlashAttnFwdSm90INS1_25CollectiveMainloopFwdSm90ILi2EN4cute5tupleIJNS5_1CILi1EEES8_S8_EEENS6_IJNS7_ILi128EEENS7_ILi96EEENS7_ILi64EEEEEELi256ENS_6half_tEfNS_4arch4Sm90ELb0ELb0ELb1ELb1ELb0ELb1ELb1ELb1ELb0ELb1ELb0ELb0EEENS1_21CollectiveEpilogueFwdINS6_IJSA_NS7_ILi256EEESB_EEES9_SE_SG_Li256ELb1ELb1ELb0ELb0EEENS1_36VarlenDynamicPersistentTileSchedulerILi128ELi96ELi256ELi128ELb0ELb1ELb1ELb0ELb1ELb1EEEEEEEEEvNT_6ParamsE:
        .type           _ZN7cutlass13device_kernelIN5flash11enable_sm90INS1_16FlashAttnFwdSm90INS1_25CollectiveMainloopFwdSm90ILi2EN4cute5tupleIJNS5_1CILi1EEES8_S8_EEENS6_IJNS7_ILi128EEENS7_ILi96EEENS7_ILi64EEEEEELi256ENS_6half_tEfNS_4arch4Sm90ELb0ELb0ELb1ELb1ELb0ELb1ELb1ELb1ELb0ELb1ELb0ELb0EEENS1_21CollectiveEpilogueFwdINS6_IJSA_NS7_ILi256EEESB_EEES9_SE_SG_Li256ELb1ELb1ELb0ELb0EEENS1_36VarlenDynamicPersistentTileSchedulerILi128ELi96ELi256ELi128ELb0ELb1ELb1ELb0ELb1ELb1EEEEEEEEEvNT_6ParamsE,@function
        .size           _ZN7cutlass13device_kernelIN5flash11enable_sm90INS1_16FlashAttnFwdSm90INS1_25CollectiveMainloopFwdSm90ILi2EN4cute5tupleIJNS5_1CILi1EEES8_S8_EEENS6_IJNS7_ILi128EEENS7_ILi96EEENS7_ILi64EEEEEELi256ENS_6half_tEfNS_4arch4Sm90ELb0ELb0ELb1ELb1ELb0ELb1ELb1ELb1ELb0ELb1ELb0ELb0EEENS1_21CollectiveEpilogueFwdINS6_IJSA_NS7_ILi256EEESB_EEES9_SE_SG_Li256ELb1ELb1ELb0ELb0EEENS1_36VarlenDynamicPersistentTileSchedulerILi128ELi96ELi256ELi128ELb0ELb1ELb1ELb0ELb1ELb1EEEEEEEEEvNT_6ParamsE,(.L_x_23 - _ZN7cutlass13device_kernelIN5flash11enable_sm90INS1_16FlashAttnFwdSm90INS1_25CollectiveMainloopFwdSm90ILi2EN4cute5tupleIJNS5_1CILi1EEES8_S8_EEENS6_IJNS7_ILi128EEENS7_ILi96EEENS7_ILi64EEEEEELi256ENS_6half_tEfNS_4arch4Sm90ELb0ELb0ELb1ELb1ELb0ELb1ELb1ELb1ELb0ELb1ELb0ELb0EEENS1_21CollectiveEpilogueFwdINS6_IJSA_NS7_ILi256EEESB_EEES9_SE_SG_Li256ELb1ELb1ELb0ELb0EEENS1_36VarlenDynamicPersistentTileSchedulerILi128ELi96ELi256ELi128ELb0ELb1ELb1ELb0ELb1ELb1EEEEEEEEEvNT_6ParamsE)
        .other          _ZN7cutlass13device_kernelIN5flash11enable_sm90INS1_16FlashAttnFwdSm90INS1_25CollectiveMainloopFwdSm90ILi2EN4cute5tupleIJNS5_1CILi1EEES8_S8_EEENS6_IJNS7_ILi128EEENS7_ILi96EEENS7_ILi64EEEEEELi256ENS_6half_tEfNS_4arch4Sm90ELb0ELb0ELb1ELb1ELb0ELb1ELb1ELb1ELb0ELb1ELb0ELb0EEENS1_21CollectiveEpilogueFwdINS6_IJSA_NS7_ILi256EEESB_EEES9_SE_SG_Li256ELb1ELb1ELb0ELb0EEENS1_36VarlenDynamicPersistentTileSchedulerILi128ELi96ELi256ELi128ELb0ELb1ELb1ELb0ELb1ELb1EEEEEEEEEvNT_6ParamsE,@"STO_CUDA_ENTRY STV_DEFAULT"
_ZN7cutlass13device_kernelIN5flash11enable_sm90INS1_16FlashAttnFwdSm90INS1_25CollectiveMainloopFwdSm90ILi2EN4cute5tupleIJNS5_1CILi1EEES8_S8_EEENS6_IJNS7_ILi128EEENS7_ILi96EEENS7_ILi64EEEEEELi256ENS_6half_tEfNS_4arch4Sm90ELb0ELb0ELb1ELb1ELb0ELb1ELb1ELb1ELb0ELb1ELb0ELb0EEENS1_21CollectiveEpilogueFwdINS6_IJSA_NS7_ILi256EEESB_EEES9_SE_SG_Li256ELb1ELb1ELb0ELb0EEENS1_36VarlenDynamicPersistentTileSchedulerILi128ELi96ELi256ELi128ELb0ELb1ELb1ELb0ELb1ELb1EEEEEEEEEvNT_6ParamsE:
[----:B------:R-:W-:Y:S01]  /*0000*/  LDC R1, c[0x0][0x37c] ;  /* 0x0000df00ff017b82 */ /* 0x000fe20000000800 */
[----:B------:R-:W-:Y:S05]  /*0010*/  EXIT ;  /* 0x000000000000794d */ /* 0x000fea0003800000 */
.L_x_5:
        /* <DEDUP_REMOVED lines=14> */
.L_x_23:


//--------------------- .text._ZN7cutlass13device_kernelIN5flash11enable_sm90INS1_16FlashAttnFwdSm90INS1_25CollectiveMainloopFwdSm90ILi2EN4cute5tupleIJNS5_1CILi1EEES8_S8_EEENS6_IJNS7_ILi128EEENS7_ILi96EEENS7_ILi64EEEEEELi256ENS_6half_tEfNS_4arch4Sm90ELb0ELb1ELb1ELb0ELb0ELb0ELb0ELb1ELb0ELb1ELb0ELb0EEENS1_21CollectiveEpilogueFwdINS6_IJSA_NS7_ILi256EEESB_EEES9_SE_SG_Li256ELb0ELb1ELb0ELb0EEENS1_30DynamicPersistentTileSchedulerILi256ELi128ELb0ELb1ELb1EEEEEEEEEvNT_6ParamsE --------------------------
	.section	.text._ZN7cutlass13device_kernelIN5flash11enable_sm90INS1_16FlashAttnFwdSm90INS1_25CollectiveMainloopFwdSm90ILi2EN4cute5tupleIJNS5_1CILi1EEES8_S8_EEENS6_IJNS7_ILi128EEENS7_ILi96EEENS7_ILi64EEEEEELi256ENS_6half_tEfNS_4arch4Sm90ELb0ELb1ELb1ELb0ELb0ELb0ELb0ELb1ELb0ELb1ELb0ELb0EEENS1_21CollectiveEpilogueFwdINS6_IJSA_NS7_ILi256EEESB_EEES9_SE_SG_Li256ELb0ELb1ELb0ELb0EEENS1_30DynamicPersistentTileSchedulerILi256ELi128ELb0ELb1ELb1EEEEEEEEEvNT_6ParamsE,"ax",@progbits
	.align	128
.text._ZN7cutlass13device_kernelIN5flash11enable_sm90INS1_16FlashAttnFwdSm90INS1_25CollectiveMainloopFwdSm90ILi2EN4cute5tupleIJNS5_1CILi1EEES8_S8_EEENS6_IJNS7_ILi128EEENS7_ILi96EEENS7_ILi64EEEEEELi256ENS_6half_tEfNS_4arch4Sm90ELb0ELb1ELb1ELb0ELb0ELb0ELb0ELb1ELb0ELb1ELb0ELb0EEENS1_21CollectiveEpilogueFwdINS6_IJSA_NS7_ILi256EEESB_EEES9_SE_SG_Li256ELb0ELb1ELb0ELb0EEENS1_30DynamicPersistentTileSchedulerILi256ELi128ELb0ELb1ELb1EEEEEEEEEvNT_6ParamsE:
        .type           _ZN7cutlass13device_kernelIN5flash11enable_sm90INS1_16FlashAttnFwdSm90INS1_25CollectiveMainloopFwdSm90ILi2EN4cute5tupleIJNS5_1CILi1EEES8_S8_EEENS6_IJNS7_ILi128EEENS7_ILi96EEENS7_ILi64EEEEEELi256ENS_6half_tEfNS_4arch4Sm90ELb0ELb1ELb1ELb0ELb0ELb0ELb0ELb1ELb0ELb1ELb0ELb0EEENS1_21CollectiveEpilogueFwdINS6_IJSA_NS7_ILi256EEESB_EEES9_SE_SG_Li256ELb0ELb1ELb0ELb0EEENS1_30DynamicPersistentTileSchedulerILi256ELi128ELb0ELb1ELb1EEEEEEEEEvNT_6ParamsE,@function
        .size           _ZN7cutlass13device_kernelIN5flash11enable_sm90INS1_16FlashAttnFwdSm90INS1_25CollectiveMainloopFwdSm90ILi2EN4cute5tupleIJNS5_1CILi1EEES8_S8_EEENS6_IJNS7_ILi128EEENS7_ILi96EEENS7_ILi64EEEEEELi256ENS_6half_tEfNS_4arch4Sm90ELb0ELb1ELb1ELb0ELb0ELb0ELb0ELb1ELb0ELb1ELb0ELb0EEENS1_21CollectiveEpilogueFwdINS6_IJSA_NS7_ILi256EEESB_EEES9_SE_SG_Li256ELb0ELb1ELb0ELb0EEENS1_30DynamicPersistentTileSchedulerILi256ELi128ELb0ELb1ELb1EEEEEEEEEvNT_6ParamsE,(.L_x_24 - _ZN7cutlass13device_kernelIN5flash11enable_sm90INS1_16FlashAttnFwdSm90INS1_25CollectiveMainloopFwdSm90ILi2EN4cute5tupleIJNS5_1CILi1EEES8_S8_EEENS6_IJNS7_ILi128EEENS7_ILi96EEENS7_ILi64EEEEEELi256ENS_6half_tEfNS_4arch4Sm90ELb0ELb1ELb1ELb0ELb0ELb0ELb0ELb1ELb0ELb1ELb0ELb0EEENS1_21CollectiveEpilogueFwdINS6_IJSA_NS7_ILi256EEESB_EEES9_SE_SG_Li256ELb0ELb1ELb0ELb0EEENS1_30DynamicPersistentTileSchedulerILi256ELi128ELb0ELb1ELb1EEEEEEEEEvNT_6ParamsE)
        .other          _ZN7cutlass13device_kernelIN5flash11enable_sm90INS1_16FlashAttnFwdSm90INS1_25CollectiveMainloopFwdSm90ILi2EN4cute5tupleIJNS5_1CILi1EEES8_S8_EEENS6_IJNS7_ILi128EEENS7_ILi96EEENS7_ILi64EEEEEELi256ENS_6half_tEfNS_4arch4Sm90ELb0ELb1ELb1ELb0ELb0ELb0ELb0ELb1ELb0ELb1ELb0ELb0EEENS1_21CollectiveEpilogueFwdINS6_IJSA_NS7_ILi256EEESB_EEES9_SE_SG_Li256ELb0ELb1ELb0ELb0EEENS1_30DynamicPersistentTileSchedulerILi256ELi128ELb0ELb1ELb1EEEEEEEEEvNT_6ParamsE,@"STO_CUDA_ENTRY STV_DEFAULT"
_ZN7cutlass13device_kernelIN5flash11enable_sm90INS1_16FlashAttnFwdSm90INS1_25CollectiveMainloopFwdSm90ILi2EN4cute5tupleIJNS5_1CILi1EEES8_S8_EEENS6_IJNS7_ILi128EEENS7_ILi96EEENS7_ILi64EEEEEELi256ENS_6half_tEfNS_4arch4Sm90ELb0ELb1ELb1ELb0ELb0ELb0ELb0ELb1ELb0ELb1ELb0ELb0EEENS1_21CollectiveEpilogueFwdINS6_IJSA_NS7_ILi256EEESB_EEES9_SE_SG_Li256ELb0ELb1ELb0ELb0EEENS1_30DynamicPersistentTileSchedulerILi256ELi128ELb0ELb1ELb1EEEEEEEEEvNT_6ParamsE:
[----:B------:R-:W-:Y:S01]  /*0000*/  LDC R1, c[0x0][0x37c] ;  /* 0x0000df00ff017b82 */ /* 0x000fe20000000800 */
[----:B------:R-:W-:Y:S05]  /*0010*/  EXIT ;  /* 0x000000000000794d */ /* 0x000fea0003800000 */
.L_x_6:
        /* <DEDUP_REMOVED lines=14> */
.L_x_24:


//--------------------- .text._ZN7cutlass13device_kernelIN5flash11enable_sm90INS1_16FlashAttnFwdSm90INS1_25CollectiveMainloopFwdSm90ILi2EN4cute5tupleIJNS5_1CILi1EEES8_S8_EEENS6_IJNS7_ILi128EEENS7_ILi96EEENS7_ILi64EEEEEELi256ENS_6half_tEfNS_4arch4Sm90ELb0ELb1ELb1ELb0ELb0ELb0ELb1ELb1ELb0ELb1ELb0ELb0EEENS1_21CollectiveEpilogueFwdINS6_IJSA_NS7_ILi256EEESB_EEES9_SE_SG_Li256ELb0ELb1ELb0ELb0EEENS1_30DynamicPersistentTileSchedulerILi256ELi128ELb0ELb1ELb1EEEEEEEEEvNT_6ParamsE --------------------------
	.section	.text._ZN7cutlass13device_kernelIN5flash11enable_sm90INS1_16FlashAttnFwdSm90INS1_25CollectiveMainloopFwdSm90ILi2EN4cute5tupleIJNS5_1CILi1EEES8_S8_EEENS6_IJNS7_ILi128EEENS7_ILi96EEENS7_ILi64EEEEEELi256ENS_6half_tEfNS_4arch4Sm90ELb0ELb1ELb1ELb0ELb0ELb0ELb1ELb1ELb0ELb1ELb0ELb0EEENS1_21CollectiveEpilogueFwdINS6_IJSA_NS7_ILi256EEESB_EEES9_SE_SG_Li256ELb0ELb1ELb0ELb0EEENS1_30DynamicPersistentTileSchedulerILi256ELi128ELb0ELb1ELb1EEEEEEEEEvNT_6ParamsE,"ax",@progbits
	.align	128
.text._ZN7cutlass13device_kernelIN5flash11enable_sm90INS1_16FlashAttnFwdSm90INS1_25CollectiveMainloopFwdSm90ILi2EN4cute5tupleIJNS5_1CILi1EEES8_S8_EEENS6_IJNS7_ILi128EEENS7_ILi96EEENS7_ILi64EEEEEELi256ENS_6half_tEfNS_4arch4Sm90ELb0ELb1ELb1ELb0ELb0ELb0ELb1ELb1ELb0ELb1ELb0ELb0EEENS1_21CollectiveEpilogueFwdINS6_IJSA_NS7_ILi256EEESB_EEES9_SE_SG_Li256ELb0ELb1ELb0ELb0EEENS1_30DynamicPersistentTileSchedulerILi256ELi128ELb0ELb1ELb1EEEEEEEEEvNT_6ParamsE:
        .type           _ZN7cutlass13device_kernelIN5flash11enable_sm90INS1_16FlashAttnFwdSm90INS1_25CollectiveMainloopFwdSm90ILi2EN4cute5tupleIJNS5_1CILi1EEES8_S8_EEENS6_IJNS7_ILi128EEENS7_ILi96EEENS7_ILi64EEEEEELi256ENS_6half_tEfNS_4arch4Sm90ELb0ELb1ELb1ELb0ELb0ELb0ELb1ELb1ELb0ELb1ELb0ELb0EEENS1_21CollectiveEpilogueFwdINS6_IJSA_NS7_ILi256EEESB_EEES9_SE_SG_Li256ELb0ELb1ELb0ELb0EEENS1_30DynamicPersistentTileSchedulerILi256ELi128ELb0ELb1ELb1EEEEEEEEEvNT_6ParamsE,@function
        .size           _ZN7cutlass13device_kernelIN5flash11enable_sm90INS1_16FlashAttnFwdSm90INS1_25CollectiveMainloopFwdSm90ILi2EN4cute5tupleIJNS5_1CILi1EEES8_S8_EEENS6_IJNS7_ILi128EEENS7_ILi96EEENS7_ILi64EEEEEELi256ENS_6half_tEfNS_4arch4Sm90ELb0ELb1ELb1ELb0ELb0ELb0ELb1ELb1ELb0ELb1ELb0ELb0EEENS1_21CollectiveEpilogueFwdINS6_IJSA_NS7_ILi256EEESB_EEES9_SE_SG_Li256ELb0ELb1ELb0ELb0EEENS1_30DynamicPersistentTileSchedulerILi256ELi128ELb0ELb1ELb1EEEEEEEEEvNT_6ParamsE,(.L_x_25 - _ZN7cutlass13device_kernelIN5flash11enable_sm90INS1_16FlashAttnFwdSm90INS1_25CollectiveMainloopFwdSm90ILi2EN4cute5tupleIJNS5_1CILi1EEES8_S8_EEENS6_IJNS7_ILi128EEENS7_ILi96EEENS7_ILi64EEEEEELi256ENS_6half_tEfNS_4arch4Sm90ELb0ELb1ELb1ELb0ELb0ELb0ELb1ELb1ELb0ELb1ELb0ELb0EEENS1_21CollectiveEpilogueFwdINS6_IJSA_NS7_ILi256EEESB_EEES9_SE_SG_Li256ELb0ELb1ELb0ELb0EEENS1_30DynamicPersistentTileSchedulerILi256ELi128ELb0ELb1ELb1EEEEEEEEEvNT_6ParamsE)
        .other          _ZN7cutlass13device_kernelIN5flash11enable_sm90INS1_16FlashAttnFwdSm90INS1_25CollectiveMainloopFwdSm90ILi2EN4cute5tupleIJNS5_1CILi1EEES8_S8_EEENS6_IJNS7_ILi128EEENS7_ILi96EEENS7_ILi64EEEEEELi256ENS_6half_tEfNS_4arch4Sm90ELb0ELb1ELb1ELb0ELb0ELb0ELb1ELb1ELb0ELb1ELb0ELb0EEENS1_21CollectiveEpilogueFwdINS6_IJSA_NS7_ILi256EEESB_EEES9_SE_SG_Li256ELb0ELb1ELb0ELb0EEENS1_30DynamicPersistentTileSchedulerILi256ELi128ELb0ELb1ELb1EEEEEEEEEvNT_6ParamsE,@"STO_CUDA_ENTRY STV_DEFAULT"
_ZN7cutlass13device_kernelIN5flash11enable_sm90INS1_16FlashAttnFwdSm90INS1_25CollectiveMainloopFwdSm90ILi2EN4cute5tupleIJNS5_1CILi1EEES8_S8_EEENS6_IJNS7_ILi128EEENS7_ILi96EEENS7_ILi64EEEEEELi256ENS_6half_tEfNS_4arch4Sm90ELb0ELb1ELb1ELb0ELb0ELb0ELb1ELb1ELb0ELb1ELb0ELb0EEENS1_21CollectiveEpilogueFwdINS6_IJSA_NS7_ILi256EEESB_EEES9_SE_SG_Li256ELb0ELb1ELb0ELb0EEENS1_30DynamicPersistentTileSchedulerILi256ELi128ELb0ELb1ELb1EEEEEEEEEvNT_6ParamsE:
[----:B------:R-:W-:Y:S01]  /*0000*/  LDC R1, c[0x0][0x37c] ;  /* 0x0000df00ff017b82 */ /* 0x000fe20000000800 */
[----:B------:R-:W-:Y:S05]  /*0010*/  EXIT ;  /* 0x000000000000794d */ /* 0x000fea0003800000 */
.L_x_7:
        /* <DEDUP_REMOVED lines=14> */
.L_x_25:


//--------------------- .text._ZN7cutlass13device_kernelIN5flash11enable_sm90INS1_16FlashAttnFwdSm90INS1_25CollectiveMainloopFwdSm90ILi2EN4cute5tupleIJNS5_1CILi1EEES8_S8_EEENS6_IJNS7_ILi128EEENS7_ILi96EEENS7_ILi64EEEEEELi256ENS_6half_tEfNS_4arch4Sm90ELb0ELb1ELb1ELb1ELb0ELb0ELb0ELb1ELb0ELb1ELb0ELb0EEENS1_21CollectiveEpilogueFwdINS6_IJSA_NS7_ILi256EEESB_EEES9_SE_SG_Li256ELb1ELb1ELb0ELb0EEENS1_36VarlenDynamicPersistentTileSchedulerILi128ELi96ELi256ELi128ELb0ELb1ELb1ELb1ELb0ELb1EEEEEEEEEvNT_6ParamsE --------------------------
	.section	.text._ZN7cutlass13device_kernelIN5flash11enable_sm90INS1_16FlashAttnFwdSm90INS1_25CollectiveMainloopFwdSm90ILi2EN4cute5tupleIJNS5_1CILi1EEES8_S8_EEENS6_IJNS7_ILi128EEENS7_ILi96EEENS7_ILi64EEEEEELi256ENS_6half_tEfNS_4arch4Sm90ELb0ELb1ELb1ELb1ELb0ELb0ELb0ELb1ELb0ELb1ELb0ELb0EEENS1_21CollectiveEpilogueFwdINS6_IJSA_NS7_ILi256EEESB_EEES9_SE_SG_Li256ELb1ELb1ELb0ELb0EEENS1_36VarlenDynamicPersistentTileSchedulerILi128ELi96ELi256ELi128ELb0ELb1ELb1ELb1ELb0ELb1EEEEEEEEEvNT_6ParamsE,"ax",@progbits
	.align	128
.text._ZN7cutlass13device_kernelIN5flash11enable_sm90INS1_16FlashAttnFwdSm90INS1_25CollectiveMainloopFwdSm90ILi2EN4cute5tupleIJNS5_1CILi1EEES8_S8_EEENS6_IJNS7_ILi128EEENS7_ILi96EEENS7_ILi64EEEEEELi256ENS_6half_tEfNS_4arch4Sm90ELb0ELb1ELb1ELb1ELb0ELb0ELb0ELb1ELb0ELb1ELb0ELb0EEENS1_21CollectiveEpilogueFwdINS6_IJSA_NS7_ILi256EEESB_EEES9_SE_SG_Li256ELb1ELb1ELb0ELb0EEENS1_36VarlenDynamicPersistentTileSchedulerILi128ELi96ELi256ELi128ELb0ELb1ELb1ELb1ELb0ELb1EEEEEEEEEvNT_6ParamsE:
        .type           _ZN7cutlass13device_kernelIN5flash11enable_sm90INS1_16FlashAttnFwdSm90INS1_25CollectiveMainloopFwdSm90ILi2EN4cute5tupleIJNS5_1CILi1EEES8_S8_EEENS6_IJNS7_ILi128EEENS7_ILi96EEENS7_ILi64EEEEEELi256ENS_6half_tEfNS_4arch4Sm90ELb0ELb1ELb1ELb1ELb0ELb0ELb0ELb1ELb0ELb1ELb0ELb0EEENS1_21CollectiveEpilogueFwdINS6_IJSA_NS7_ILi256EEESB_EEES9_SE_SG_Li256ELb1ELb1ELb0ELb0EEENS1_36VarlenDynamicPersistentTileSchedulerILi128ELi96ELi256ELi128ELb0ELb1ELb1ELb1ELb0ELb1EEEEEEEEEvNT_6ParamsE,@function
        .size           _ZN7cutlass13device_kernelIN5flash11enable_sm90INS1_16FlashAttnFwdSm90INS1_25CollectiveMainloopFwdSm90ILi2EN4cute5tupleIJNS5_1CILi1EEES8_S8_EEENS6_IJNS7_ILi128EEENS7_ILi96EEENS7_ILi64EEEEEELi256ENS_6half_tEfNS_4arch4Sm90ELb0ELb1ELb1ELb1ELb0ELb0ELb0ELb1ELb0ELb1ELb0ELb0EEENS1_21CollectiveEpilogueFwdINS6_IJSA_NS7_ILi256EEESB_EEES9_SE_SG_Li256ELb1ELb1ELb0ELb0EEENS1_36VarlenDynamicPersistentTileSchedulerILi128ELi96ELi256ELi128ELb0ELb1ELb1ELb1ELb0ELb1EEEEEEEEEvNT_6ParamsE,(.L_x_26 - _ZN7cutlass13device_kernelIN5flash11enable_sm90INS1_16FlashAttnFwdSm90INS1_25CollectiveMainloopFwdSm90ILi2EN4cute5tupleIJNS5_1CILi1EEES8_S8_EEENS6_IJNS7_ILi128EEENS7_ILi96EEENS7_ILi64EEEEEELi256ENS_6half_tEfNS_4arch4Sm90ELb0ELb1ELb1ELb1ELb0ELb0ELb0ELb1ELb0ELb1ELb0ELb0EEENS1_21CollectiveEpilogueFwdINS6_IJSA_NS7_ILi256EEESB_EEES9_SE_SG_Li256ELb1ELb1ELb0ELb0EEENS1_36VarlenDynamicPersistentTileSchedulerILi128ELi96ELi256ELi128ELb0ELb1ELb1ELb1ELb0ELb1EEEEEEEEEvNT_6ParamsE)
        .other          _ZN7cutlass13device_kernelIN5flash11enable_sm90INS1_16FlashAttnFwdSm90INS1_25CollectiveMainloopFwdSm90ILi2EN4cute5tupleIJNS5_1CILi1EEES8_S8_EEENS6_IJNS7_ILi128EEENS7_ILi96EEENS7_ILi64EEEEEELi256ENS_6half_tEfNS_4arch4Sm90ELb0ELb1ELb1ELb1ELb0ELb0ELb0ELb1ELb0ELb1ELb0ELb0EEENS1_21CollectiveEpilogueFwdINS6_IJSA_NS7_ILi256EEESB_EEES9_SE_SG_Li256ELb1ELb1ELb0ELb0EEENS1_36VarlenDynamicPersistentTileSchedulerILi128ELi96ELi256ELi128ELb0ELb1ELb1ELb1ELb0ELb1EEEEEEEEEvNT_6ParamsE,@"STO_CUDA_ENTRY STV_DEFAULT"
_ZN7cutlass13device_kernelIN5flash11enable_sm90INS1_16FlashAttnFwdSm90INS1_25CollectiveMainloopFwdSm90ILi2EN4cute5tupleIJNS5_1CILi1EEES8_S8_EEENS6_IJNS7_ILi128EEENS7_ILi96EEENS7_ILi64EEEEEELi256ENS_6half_tEfNS_4arch4Sm90ELb0ELb1ELb1ELb1ELb0ELb0ELb0ELb1ELb0ELb1ELb0ELb0EEENS1_21CollectiveEpilogueFwdINS6_IJSA_NS7_ILi256EEESB_EEES9_SE_SG_Li256ELb1ELb1ELb0ELb0EEENS1_36VarlenDynamicPersistentTileSchedulerILi128ELi96ELi256ELi128ELb0ELb1ELb1ELb1ELb0ELb1EEEEEEEEEvNT_6ParamsE:
[----:B------:R-:W-:Y:S01]  /*0000*/  LDC R1, c[0x0][0x37c] ;  /* 0x0000df00ff017b82 */ /* 0x000fe20000000800 */
[----:B------:R-:W-:Y:S05]  /*0010*/  EXIT ;  /* 0x000000000000794d */ /* 0x000fea0003800000 */
.L_x_8:
        /* <DEDUP_REMOVED lines=14> */
.L_x_26:


//--------------------- .text._ZN7cutlass13device_kernelIN5flash11enable_sm90INS1_16FlashAttnFwdSm90INS1_25CollectiveMainloopFwdSm90ILi2EN4cute5tupleIJNS5_1CILi1EEES8_S8_EEENS6_IJNS7_ILi128EEENS7_ILi96EEENS7_ILi64EEEEEELi256ENS_6half_tEfNS_4arch4Sm90ELb0ELb1ELb1ELb1ELb0ELb1ELb0ELb1ELb0ELb1ELb0ELb0EEENS1_21CollectiveEpilogueFwdINS6_IJSA_NS7_ILi256EEESB_EEES9_SE_SG_Li256ELb1ELb1ELb0ELb0EEENS1_36VarlenDynamicPersistentTileSchedulerILi128ELi96ELi256ELi128ELb0ELb1ELb1ELb1ELb0ELb1EEEEEEEEEvNT_6ParamsE --------------------------
	.section	.text._ZN7cutlass13device_kernelIN5flash11enable_sm90INS1_16FlashAttnFwdSm90INS1_25CollectiveMainloopFwdSm90ILi2EN4cute5tupleIJNS5_1CILi1EEES8_S8_EEENS6_IJNS7_ILi128EEENS7_ILi96EEENS7_ILi64EEEEEELi256ENS_6half_tEfNS_4arch4Sm90ELb0ELb1ELb1ELb1ELb0ELb1ELb0ELb1ELb0ELb1ELb0ELb0EEENS1_21CollectiveEpilogueFwdINS6_IJSA_NS7_ILi256EEESB_EEES9_SE_SG_Li256ELb1ELb1ELb0ELb0EEENS1_36VarlenDynamicPersistentTileSchedulerILi128ELi96ELi256ELi128ELb0ELb1ELb1ELb1ELb0ELb1EEEEEEEEEvNT_6ParamsE,"ax",@progbits
	.align	128
.text._ZN7cutlass13device_kernelIN5flash11enable_sm90INS1_16FlashAttnFwdSm90INS1_25CollectiveMainloopFwdSm90ILi2EN4cute5tupleIJNS5_1CILi1EEES8_S8_EEENS6_IJNS7_ILi128EEENS7_ILi96EEENS7_ILi64EEEEEELi256ENS_6half_tEfNS_4arch4Sm90ELb0ELb1ELb1ELb1ELb0ELb1ELb0ELb1ELb0ELb1ELb0ELb0EEENS1_21CollectiveEpilogueFwdINS6_IJSA_NS7_ILi256EEESB_EEES9_SE_SG_Li256ELb1ELb1ELb0ELb0EEENS1_36VarlenDynamicPersistentTileSchedulerILi128ELi96ELi256ELi128ELb0ELb1ELb1ELb1ELb0ELb1EEEEEEEEEvNT_6ParamsE:
        .type           _ZN7cutlass13device_kernelIN5flash11enable_sm90INS1_16FlashAttnFwdSm90INS1_25CollectiveMainloopFwdSm90ILi2EN4cute5tupleIJNS5_1CILi1EEES8_S8_EEENS6_IJNS7_ILi128EEENS7_ILi96EEENS7_ILi64EEEEEELi256ENS_6half_tEfNS_4arch4Sm90ELb0ELb1ELb1ELb1ELb0ELb1ELb0ELb1ELb0ELb1ELb0ELb0EEENS1_21CollectiveEpilogueFwdINS6_IJSA_NS7_ILi256EEESB_EEES9_SE_SG_Li256ELb1ELb1ELb0ELb0EEENS1_36VarlenDynamicPersistentTileSchedulerILi128ELi96ELi256ELi128ELb0ELb1ELb1ELb1ELb0ELb1EEEEEEEEEvNT_6ParamsE,@function
        .size           _ZN7cutlass13device_kernelIN5flash11enable_sm90INS1_16FlashAttnFwdSm90INS1_25CollectiveMainloopFwdSm90ILi2EN4cute5tupleIJNS5_1CILi1EEES8_S8_EEENS6_IJNS7_ILi128EEENS7_ILi96EEENS7_ILi64EEEEEELi256ENS_6half_tEfNS_4arch4Sm90ELb0ELb1ELb1ELb1ELb0ELb1ELb0ELb1ELb0ELb1ELb0ELb0EEENS1_21CollectiveEpilogueFwdINS6_IJSA_NS7_ILi256EEESB_EEES9_SE_SG_Li256ELb1ELb1ELb0ELb0EEENS1_36VarlenDynamicPersistentTileSchedulerILi128ELi96ELi256ELi128ELb0ELb1ELb1ELb1ELb0ELb1EEEEEEEEEvNT_6ParamsE,(.L_x_27 - _ZN7cutlass13device_kernelIN5flash11enable_sm90INS1_16FlashAttnFwdSm90INS1_25CollectiveMainloopFwdSm90ILi2EN4cute5tupleIJNS5_1CILi1EEES8_S8_EEENS6_IJNS7_ILi128EEENS7_ILi96EEENS7_ILi64EEEEEELi256ENS_6half_tEfNS_4arch4Sm90ELb0ELb1ELb1ELb1ELb0ELb1ELb0ELb1ELb0ELb1ELb0ELb0EEENS1_21CollectiveEpilogueFwdINS6_IJSA_NS7_ILi256EEESB_EEES9_SE_SG_Li256ELb1ELb1ELb0ELb0EEENS1_36VarlenDynamicPersistentTileSchedulerILi128ELi96ELi256ELi128ELb0ELb1ELb1ELb1ELb0ELb1EEEEEEEEEvNT_6ParamsE)
        .other          _ZN7cutlass13device_kernelIN5flash11enable_sm90INS1_16FlashAttnFwdSm90INS1_25CollectiveMainloopFwdSm90ILi2EN4cute5tupleIJNS5_1CILi1EEES8_S8_EEENS6_IJNS7_ILi128EEENS7_ILi96EEENS7_ILi64EEEEEELi256ENS_6half_tEfNS_4arch4Sm90ELb0ELb1ELb1ELb1ELb0ELb1ELb0ELb1ELb0ELb1ELb0ELb0EEENS1_21CollectiveEpilogueFwdINS6_IJSA_NS7_ILi256EEESB_EEES9_SE_SG_Li256ELb1ELb1ELb0ELb0EEENS1_36VarlenDynamicPersistentTileSchedulerILi128ELi96ELi256ELi128ELb0ELb1ELb1ELb1ELb0ELb1EEEEEEEEEvNT_6ParamsE,@"STO_CUDA_ENTRY STV_DEFAULT"
_ZN7cutlass13device_kernelIN5flash11enable_sm90INS1_16FlashAttnFwdSm90INS1_25CollectiveMainloopFwdSm90ILi2EN4cute5tupleIJNS5_1CILi1EEES8_S8_EEENS6_IJNS7_ILi128EEENS7_ILi96EEENS7_ILi64EEEEEELi256ENS_6half_tEfNS_4arch4Sm90ELb0ELb1ELb1ELb1ELb0ELb1ELb0ELb1ELb0ELb1ELb0ELb0EEENS1_21CollectiveEpilogueFwdINS6_IJSA_NS7_ILi256EEESB_EEES9_SE_SG_Li256ELb1ELb1ELb0ELb0EEENS1_36VarlenDynamicPersistentTileSchedulerILi128ELi96ELi256ELi128ELb0ELb1ELb1ELb1ELb0ELb1EEEEEEEEEvNT_6ParamsE:
[----:B------:R-:W-:Y:S01]  /*0000*/  LDC R1, c[0x0][0x37c] ;  /* 0x0000df00ff017b82 */ /* 0x000fe20000000800 */
[----:B------:R-:W-:Y:S05]  /*0010*/  EXIT ;  /* 0x000000000000794d */ /* 0x000fea0003800000 */
.L_x_9:
        /* <DEDUP_REMOVED lines=14> */
.L_x_27:


//--------------------- .text._ZN7cutlass13device_kernelIN5flash11enable_sm90INS1_16FlashAttnFwdSm90INS1_25CollectiveMainloopFwdSm90ILi2EN4cute5tupleIJNS5_1CILi1EEES8_S8_EEENS6_IJNS7_ILi128EEENS7_ILi96EEENS7_ILi64EEEEEELi256ENS_6half_tEfNS_4arch4Sm90ELb0ELb1ELb1ELb1ELb0ELb0ELb1ELb1ELb0ELb1ELb0ELb0EEENS1_21CollectiveEpilogueFwdINS6_IJSA_NS7_ILi256EEESB_EEES9_SE_SG_Li256ELb1ELb1ELb0ELb0EEENS1_36VarlenDynamicPersistentTileSchedulerILi128ELi96ELi256ELi128ELb0ELb1ELb1ELb1ELb0ELb1EEEEEEEEEvNT_6ParamsE --------------------------
	.section	.text._ZN7cutlass13device_kernelIN5flash11enable_sm90INS1_16FlashAttnFwdSm90INS1_25CollectiveMainloopFwdSm90ILi2EN4cute5tupleIJNS5_1CILi1EEES8_S8_EEENS6_IJNS7_ILi128EEENS7_ILi96EEENS7_ILi64EEEEEELi256ENS_6half_tEfNS_4arch4Sm90ELb0ELb1ELb1ELb1ELb0ELb0ELb1ELb1ELb0ELb1ELb0ELb0EEENS1_21CollectiveEpilogueFwdINS6_IJSA_NS7_ILi256EEESB_EEES9_SE_SG_Li256ELb1ELb1ELb0ELb0EEENS1_36VarlenDynamicPersistentTileSchedulerILi128ELi96ELi256ELi128ELb0ELb1ELb1ELb1ELb0ELb1EEEEEEEEEvNT_6ParamsE,"ax",@progbits
	.align	128
.text._ZN7cutlass13device_kernelIN5flash11enable_sm90INS1_16FlashAttnFwdSm90INS1_25CollectiveMainloopFwdSm90ILi2EN4cute5tupleIJNS5_1CILi1EEES8_S8_EEENS6_IJNS7_ILi128EEENS7_ILi96EEENS7_ILi64EEEEEELi256ENS_6half_tEfNS_4arch4Sm90ELb0ELb1ELb1ELb1ELb0ELb0ELb1ELb1ELb0ELb1ELb0ELb0EEENS1_21CollectiveEpilogueFwdINS6_IJSA_NS7_ILi256EEESB_EEES9_SE_SG_Li256ELb1ELb1ELb0ELb0EEENS1_36VarlenDynamicPersistentTileSchedulerILi128ELi96ELi256ELi128ELb0ELb1ELb1ELb1ELb0ELb1EEEEEEEEEvNT_6ParamsE:
        .type           _ZN7cutlass13device_kernelIN5flash11enable_sm90INS1_16FlashAttnFwdSm90INS1_25CollectiveMainloopFwdSm90ILi2EN4cute5tupleIJNS5_1CILi1EEES8_S8_EEENS6_IJNS7_ILi128EEENS7_ILi96EEENS7_ILi64EEEEEELi256ENS_6half_tEfNS_4arch4Sm90ELb0ELb1ELb1ELb1ELb0ELb0ELb1ELb1ELb0ELb1ELb0ELb0EEENS1_21CollectiveEpilogueFwdINS6_IJSA_NS7_ILi256EEESB_EEES9_SE_SG_Li256ELb1ELb1ELb0ELb0EEENS1_36VarlenDynamicPersistentTileSchedulerILi128ELi96ELi256ELi128ELb0ELb1ELb1ELb1ELb0ELb1EEEEEEEEEvNT_6ParamsE,@function
        .size           _ZN7cutlass13device_kernelIN5flash11enable_sm90INS1_16FlashAttnFwdSm90INS1_25CollectiveMainloopFwdSm90ILi2EN4cute5tupleIJNS5_1CILi1EEES8_S8_EEENS6_IJNS7_ILi128EEENS7_ILi96EEENS7_ILi64EEEEEELi256ENS_6half_tEfNS_4arch4Sm90ELb0ELb1ELb1ELb1ELb0ELb0ELb1ELb1ELb0ELb1ELb0ELb0EEENS1_21CollectiveEpilogueFwdINS6_IJSA_NS7_ILi256EEESB_EEES9_SE_SG_Li256ELb1ELb1ELb0ELb0EEENS1_36VarlenDynamicPersistentTileSchedulerILi128ELi96ELi256ELi128ELb0ELb1ELb1ELb1ELb0ELb1EEEEEEEEEvNT_6ParamsE,(.L_x_28 - _ZN7cutlass13device_kernelIN5flash11enable_sm90INS1_16FlashAttnFwdSm90INS1_25CollectiveMainloopFwdSm90ILi2EN4cute5tupleIJNS5_1CILi1EEES8_S8_EEENS6_IJNS7_ILi128EEENS7_ILi96EEENS7_ILi64EEEEEELi256ENS_6half_tEfNS_4arch4Sm90ELb0ELb1ELb1ELb1ELb0ELb0ELb1ELb1ELb0ELb1ELb0ELb0EEENS1_21CollectiveEpilogueFwdINS6_IJSA_NS7_ILi256EEESB_EEES9_SE_SG_Li256ELb1ELb1ELb0ELb0EEENS1_36VarlenDynamicPersistentTileSchedulerILi128ELi96ELi256ELi128ELb0ELb1ELb1ELb1ELb0ELb1EEEEEEEEEvNT_6ParamsE)
        .other          _ZN7cutlass13device_kernelIN5flash11enable_sm90INS1_16FlashAttnFwdSm90INS1_25CollectiveMainloopFwdSm90ILi2EN4cute5tupleIJNS5_1CILi1EEES8_S8_EEENS6_IJNS7_ILi128EEENS7_ILi96EEENS7_ILi64EEEEEELi256ENS_6half_tEfNS_4arch4Sm90ELb0ELb1ELb1ELb1ELb0ELb0ELb1ELb1ELb0ELb1ELb0ELb0EEENS1_21CollectiveEpilogueFwdINS6_IJSA_NS7_ILi256EEESB_EEES9_SE_SG_Li256ELb1ELb1ELb0ELb0EEENS1_36VarlenDynamicPersistentTileSchedulerILi128ELi96ELi256ELi128ELb0ELb1ELb1ELb1ELb0ELb1EEEEEEEEEvNT_6ParamsE,@"STO_CUDA_ENTRY STV_DEFAULT"
_ZN7cutlass13device_kernelIN5flash11enable_sm90INS1_16FlashAttnFwdSm90INS1_25CollectiveMainloopFwdSm90ILi2EN4cute5tupleIJNS5_1CILi1EEES8_S8_EEENS6_IJNS7_ILi128EEENS7_ILi96EEENS7_ILi64EEEEEELi256ENS_6half_tEfNS_4arch4Sm90ELb0ELb1ELb1ELb1ELb0ELb0ELb1ELb1ELb0ELb1ELb0ELb0EEENS1_21CollectiveEpilogueFwdINS6_IJSA_NS7_ILi256EEESB_EEES9_SE_SG_Li256ELb1ELb1ELb0ELb0EEENS1_36VarlenDynamicPersistentTileSchedulerILi128ELi96ELi256ELi128ELb0ELb1ELb1ELb1ELb0ELb1EEEEEEEEEvNT_6ParamsE:
[----:B------:R-:W-:Y:S01]  /*0000*/  LDC R1, c[0x0][0x37c] ;  /* 0x0000df00ff017b82 */ /* 0x000fe20000000800 */
[----:B------:R-:W-:Y:S05]  /*0010*/  EXIT ;  /* 0x000000000000794d */ /* 0x000fea0003800000 */
.L_x_10:
        /* <DEDUP_REMOVED lines=14> */
.L_x_28:


//--------------------- .text._ZN7cutlass13device_kernelIN5flash11enable_sm90INS1_16FlashAttnFwdSm90INS1_25CollectiveMainloopFwdSm90ILi2EN4cute5tupleIJNS5_1CILi1EEES8_S8_EEENS6_IJNS7_ILi128EEENS7_ILi96EEENS7_ILi64EEEEEELi256ENS_6half_tEfNS_4arch4Sm90ELb0ELb1ELb1ELb1ELb0ELb1ELb1ELb1ELb0ELb1ELb0ELb0EEENS1_21CollectiveEpilogueFwdINS6_IJSA_NS7_ILi256EEESB_EEES9_SE_SG_Li256ELb1ELb1ELb0ELb0EEENS1_36VarlenDynamicPersistentTileSchedulerILi128ELi96ELi256ELi128ELb0ELb1ELb1ELb1ELb0ELb1EEEEEEEEEvNT_6ParamsE --------------------------
	.section	.text._ZN7cutlass13device_kernelIN5flash11enable_sm90INS1_16FlashAttnFwdSm90INS1_25CollectiveMainloopFwdSm90ILi2EN4cute5tupleIJNS5_1CILi1EEES8_S8_EEENS6_IJNS7_ILi128EEENS7_ILi96EEENS7_ILi64EEEEEELi256ENS_6half_tEfNS_4arch4Sm90ELb0ELb1ELb1ELb1ELb0ELb1ELb1ELb1ELb0ELb1ELb0ELb0EEENS1_21CollectiveEpilogueFwdINS6_IJSA_NS7_ILi256EEESB_EEES9_SE_SG_Li256ELb1ELb1ELb0ELb0EEENS1_36VarlenDynamicPersistentTileSchedulerILi128ELi96ELi256ELi128ELb0ELb1ELb1ELb1ELb0ELb1EEEEEEEEEvNT_6ParamsE,"ax",@progbits
	.align	128
.text._ZN7cutlass13device_kernelIN5flash11enable_sm90INS1_16FlashAttnFwdSm90INS1_25CollectiveMainloopFwdSm90ILi2EN4cute5tupleIJNS5_1CILi1EEES8_S8_EEENS6_IJNS7_ILi128EEENS7_ILi96EEENS7_ILi64EEEEEELi256ENS_6half_tEfNS_4arch4Sm90ELb0ELb1ELb1ELb1ELb0ELb1ELb1ELb1ELb0ELb1ELb0ELb0EEENS1_21CollectiveEpilogueFwdINS6_IJSA_NS7_ILi256EEESB_EEES9_SE_SG_Li256ELb1ELb1ELb0ELb0EEENS1_36VarlenDynamicPersistentTileSchedulerILi128ELi96ELi256ELi128ELb0ELb1ELb1ELb1ELb0ELb1EEEEEEEEEvNT_6ParamsE:
        .type           _ZN7cutlass13device_kernelIN5flash11enable_sm90INS1_16FlashAttnFwdSm90INS1_25CollectiveMainloopFwdSm90ILi2EN4cute5tupleIJNS5_1CILi1EEES8_S8_EEENS6_IJNS7_ILi128EEENS7_ILi96EEENS7_ILi64EEEEEELi256ENS_6half_tEfNS_4arch4Sm90ELb0ELb1ELb1ELb1ELb0ELb1ELb1ELb1ELb0ELb1ELb0ELb0EEENS1_21CollectiveEpilogueFwdINS6_IJSA_NS7_ILi256EEESB_EEES9_SE_SG_Li256ELb1ELb1ELb0ELb0EEENS1_36VarlenDynamicPersistentTileSchedulerILi128ELi96ELi256ELi128ELb0ELb1ELb1ELb1ELb0ELb1EEEEEEEEEvNT_6ParamsE,@function
        .size           _ZN7cutlass13device_kernelIN5flash11enable_sm90INS1_16FlashAttnFwdSm90INS1_25CollectiveMainloopFwdSm90ILi2EN4cute5tupleIJNS5_1CILi1EEES8_S8_EEENS6_IJNS7_ILi128EEENS7_ILi96EEENS7_ILi64EEEEEELi256ENS_6half_tEfNS_4arch4Sm90ELb0ELb1ELb1ELb1ELb0ELb1ELb1ELb1ELb0ELb1ELb0ELb0EEENS1_21CollectiveEpilogueFwdINS6_IJSA_NS7_ILi256EEESB_EEES9_SE_SG_Li256ELb1ELb1ELb0ELb0EEENS1_36VarlenDynamicPersistentTileSchedulerILi128ELi96ELi256ELi128ELb0ELb1ELb1ELb1ELb0ELb1EEEEEEEEEvNT_6ParamsE,(.L_x_29 - _ZN7cutlass13device_kernelIN5flash11enable_sm90INS1_16FlashAttnFwdSm90INS1_25CollectiveMainloopFwdSm90ILi2EN4cute5tupleIJNS5_1CILi1EEES8_S8_EEENS6_IJNS7_ILi128EEENS7_ILi96EEENS7_ILi64EEEEEELi256ENS_6half_tEfNS_4arch4Sm90ELb0ELb1ELb1ELb1ELb0ELb1ELb1ELb1ELb0ELb1ELb0ELb0EEENS1_21CollectiveEpilogueFwdINS6_IJSA_NS7_ILi256EEESB_EEES9_SE_SG_Li256ELb1ELb1ELb0ELb0EEENS1_36VarlenDynamicPersistentTileSchedulerILi128ELi96ELi256ELi128ELb0ELb1ELb1ELb1ELb0ELb1EEEEEEEEEvNT_6ParamsE)
        .other          _ZN7cutlass13device_kernelIN5flash11enable_sm90INS1_16FlashAttnFwdSm90INS1_25CollectiveMainloopFwdSm90ILi2EN4cute5tupleIJNS5_1CILi1EEES8_S8_EEENS6_IJNS7_ILi128EEENS7_ILi96EEENS7_ILi64EEEEEELi256ENS_6half_tEfNS_4arch4Sm90ELb0ELb1ELb1ELb1ELb0ELb1ELb1ELb1ELb0ELb1ELb0ELb0EEENS1_21CollectiveEpilogueFwdINS6_IJSA_NS7_ILi256EEESB_EEES9_SE_SG_Li256ELb1ELb1ELb0ELb0EEENS1_36VarlenDynamicPersistentTileSchedulerILi128ELi96ELi256ELi128ELb0ELb1ELb1ELb1ELb0ELb1EEEEEEEEEvNT_6ParamsE,@"STO_CUDA_ENTRY STV_DEFAULT"
_ZN7cutlass13device_kernelIN5flash11enable_sm90INS1_16FlashAttnFwdSm90INS1_25CollectiveMainloopFwdSm90ILi2EN4cute5tupleIJNS5_1CILi1EEES8_S8_EEENS6_IJNS7_ILi128EEENS7_ILi96EEENS7_ILi64EEEEEELi256ENS_6half_tEfNS_4arch4Sm90ELb0ELb1ELb1ELb1ELb0ELb1ELb1ELb1ELb0ELb1ELb0ELb0EEENS1_21CollectiveEpilogueFwdINS6_IJSA_NS7_ILi256EEESB_EEES9_SE_SG_Li256ELb1ELb1ELb0ELb0EEENS1_36VarlenDynamicPersistentTileSchedulerILi128ELi96ELi256ELi128ELb0ELb1ELb1ELb1ELb0ELb1EEEEEEEEEvNT_6ParamsE:
[----:B------:R-:W-:Y:S01]  /*0000*/  LDC R1, c[0x0][0x37c] ;  /* 0x0000df00ff017b82 */ /* 0x000fe20000000800 */
[----:B------:R-:W-:Y:S05]  /*0010*/  EXIT ;  /* 0x000000000000794d */ /* 0x000fea0003800000 */
.L_x_11:
        /* <DEDUP_REMOVED lines=14> */
.L_x_29:


//--------------------- .text._ZN7cutlass13device_kernelIN5flash11enable_sm90INS1_16FlashAttnFwdSm90INS1_25CollectiveMainloopFwdSm90ILi2EN4cute5tupleIJNS5_1CILi1EEES8_S8_EEENS6_IJNS7_ILi128EEENS7_ILi96EEENS7_ILi64EEEEEELi256ENS_6half_tEfNS_4arch4Sm90ELb1ELb0ELb1ELb0ELb0ELb0ELb0ELb1ELb0ELb1ELb0ELb0EEENS1_21CollectiveEpilogueFwdINS6_IJSA_NS7_ILi256EEESB_EEES9_SE_SG_Li256ELb0ELb1ELb0ELb0EEENS1_30DynamicPersistentTileSchedulerILi256ELi128ELb0ELb1ELb1EEEEEEEEEvNT_6ParamsE --------------------------
	.section	.text._ZN7cutlass13device_kernelIN5flash11enable_sm90INS1_16FlashAttnFwdSm90INS1_25CollectiveMainloopFwdSm90ILi2EN4cute5tupleIJNS5_1CILi1EEES8_S8_EEENS6_IJNS7_ILi128EEENS7_ILi96EEENS7_ILi64EEEEEELi256ENS_6half_tEfNS_4arch4Sm90ELb1ELb0ELb1ELb0ELb0ELb0ELb0ELb1ELb0ELb1ELb0ELb0EEENS1_21CollectiveEpilogueFwdINS6_IJSA_NS7_ILi256EEESB_EEES9_SE_SG_Li256ELb0ELb1ELb0ELb0EEENS1_30DynamicPersistentTileSchedulerILi256ELi128ELb0ELb1ELb1EEEEEEEEEvNT_6ParamsE,"ax",@progbits
	.align	128
.text._ZN7cutlass13device_kernelIN5flash11enable_sm90INS1_16FlashAttnFwdSm90INS1_25CollectiveMainloopFwdSm90ILi2EN4cute5tupleIJNS5_1CILi1EEES8_S8_EEENS6_IJNS7_ILi128EEENS7_ILi96EEENS7_ILi64EEEEEELi256ENS_6half_tEfNS_4arch4Sm90ELb1ELb0ELb1ELb0ELb0ELb0ELb0ELb1ELb0ELb1ELb0ELb0EEENS1_21CollectiveEpilogueFwdINS6_IJSA_NS7_ILi256EEESB_EEES9_SE_SG_Li256ELb0ELb1ELb0ELb0EEENS1_30DynamicPersistentTileSchedulerILi256ELi128ELb0ELb1ELb1EEEEEEEEEvNT_6ParamsE:
        .type           _ZN7cutlass13device_kernelIN5flash11enable_sm90INS1_16FlashAttnFwdSm90INS1_25CollectiveMainloopFwdSm90ILi2EN4cute5tupleIJNS5_1CILi1EEES8_S8_EEENS6_IJNS7_ILi128EEENS7_ILi96EEENS7_ILi64EEEEEELi256ENS_6half_tEfNS_4arch4Sm90ELb1ELb0ELb1ELb0ELb0ELb0ELb0ELb1ELb0ELb1ELb0ELb0EEENS1_21CollectiveEpilogueFwdINS6_IJSA_NS7_ILi256EEESB_EEES9_SE_SG_Li256ELb0ELb1ELb0ELb0EEENS1_30DynamicPersistentTileSchedulerILi256ELi128ELb0ELb1ELb1EEEEEEEEEvNT_6ParamsE,@function
        .size           _ZN7cutlass13device_kernelIN5flash11enable_sm90INS1_16FlashAttnFwdSm90INS1_25CollectiveMainloopFwdSm90ILi2EN4cute5tupleIJNS5_1CILi1EEES8_S8_EEENS6_IJNS7_ILi128EEENS7_ILi96EEENS7_ILi64EEEEEELi256ENS_6half_tEfNS_4arch4Sm90ELb1ELb0ELb1ELb0ELb0ELb0ELb0ELb1ELb0ELb1ELb0ELb0EEENS1_21CollectiveEpilogueFwdINS6_IJSA_NS7_ILi256EEESB_EEES9_SE_SG_Li256ELb0ELb1ELb0ELb0EEENS1_30DynamicPersistentTileSchedulerILi256ELi128ELb0ELb1ELb1EEEEEEEEEvNT_6ParamsE,(.L_x_30 - _ZN7cutlass13device_kernelIN5flash11enable_sm90INS1_16FlashAttnFwdSm90INS1_25CollectiveMainloopFwdSm90ILi2EN4cute5tupleIJNS5_1CILi1EEES8_S8_EEENS6_IJNS7_ILi128EEENS7_ILi96EEENS7_ILi64EEEEEELi256ENS_6half_tEfNS_4arch4Sm90ELb1ELb0ELb1ELb0ELb0ELb0ELb0ELb1ELb0ELb1ELb0ELb0EEENS1_21CollectiveEpilogueFwdINS6_IJSA_NS7_ILi256EEESB_EEES9_SE_SG_Li256ELb0ELb1ELb0ELb0EEENS1_30DynamicPersistentTileSchedulerILi256ELi128ELb0ELb1ELb1EEEEEEEEEvNT_6ParamsE)
        .other          _ZN7cutlass13device_kernelIN5flash11enable_sm90INS1_16FlashAttnFwdSm90INS1_25CollectiveMainloopFwdSm90ILi2EN4cute5tupleIJNS5_1CILi1EEES8_S8_EEENS6_IJNS7_ILi128EEENS7_ILi96EEENS7_ILi64EEEEEELi256ENS_6half_tEfNS_4arch4Sm90ELb1ELb0ELb1ELb0ELb0ELb0ELb0ELb1ELb0ELb1ELb0ELb0EEENS1_21CollectiveEpilogueFwdINS6_IJSA_NS7_ILi256EEESB_EEES9_SE_SG_Li256ELb0ELb1ELb0ELb0EEENS1_30DynamicPersistentTileSchedulerILi256ELi128ELb0ELb1ELb1EEEEEEEEEvNT_6ParamsE,@"STO_CUDA_ENTRY STV_DEFAULT"
_ZN7cutlass13device_kernelIN5flash11enable_sm90INS1_16FlashAttnFwdSm90INS1_25CollectiveMainloopFwdSm90ILi2EN4cute5tupleIJNS5_1CILi1EEES8_S8_EEENS6_IJNS7_ILi128EEENS7_ILi96EEENS7_ILi64EEEEEELi256ENS_6half_tEfNS_4arch4Sm90ELb1ELb0ELb1ELb0ELb0ELb0ELb0ELb1ELb0ELb1ELb0ELb0EEENS1_21CollectiveEpilogueFwdINS6_IJSA_NS7_ILi256EEESB_EEES9_SE_SG_Li256ELb0ELb1ELb0ELb0EEENS1_30DynamicPersistentTileSchedulerILi256ELi128ELb0ELb1ELb1EEEEEEEEEvNT_6ParamsE:
[----:B------:R-:W-:Y:S01]  /*0000*/  LDC R1, c[0x0][0x37c] ;  /* 0x0000df00ff017b82 */ /* 0x000fe20000000800 */
[----:B------:R-:W-:Y:S05]  /*0010*/  EXIT ;  /* 0x000000000000794d */ /* 0x000fea0003800000 */
.L_x_12:
        /* <DEDUP_REMOVED lines=14> */
.L_x_30:


//--------------------- .text._ZN7cutlass13device_kernelIN5flash11enable_sm90INS1_16FlashAttnFwdSm90INS1_25CollectiveMainloopFwdSm90ILi2EN4cute5tupleIJNS5_1CILi1EEES8_S8_EEENS6_IJNS7_ILi128EEENS7_ILi96EEENS7_ILi64EEEEEELi256ENS_6half_tEfNS_4arch4Sm90ELb1ELb0ELb1ELb0ELb0ELb0ELb1ELb1ELb0ELb1ELb0ELb0EEENS1_21CollectiveEpilogueFwdINS6_IJSA_NS7_ILi256EEESB_EEES9_SE_SG_Li256ELb0ELb1ELb0ELb0EEENS1_30DynamicPersistentTileSchedulerILi256ELi128ELb0ELb1ELb1EEEEEEEEEvNT_6ParamsE --------------------------
	.section	.text._ZN7cutlass13device_kernelIN5flash11enable_sm90INS1_16FlashAttnFwdSm90INS1_25CollectiveMainloopFwdSm90ILi2EN4cute5tupleIJNS5_1CILi1EEES8_S8_EEENS6_IJNS7_ILi128EEENS7_ILi96EEENS7_ILi64EEEEEELi256ENS_6half_tEfNS_4arch4Sm90ELb1ELb0ELb1ELb0ELb0ELb0ELb1ELb1ELb0ELb1ELb0ELb0EEENS1_21CollectiveEpilogueFwdINS6_IJSA_NS7_ILi256EEESB_EEES9_SE_SG_Li256ELb0ELb1ELb0ELb0EEENS1_30DynamicPersistentTileSchedulerILi256ELi128ELb0ELb1ELb1EEEEEEEEEvNT_6ParamsE,"ax",@progbits
	.align	128
.text._ZN7cutlass13device_kernelIN5flash11enable_sm90INS1_16FlashAttnFwdSm90INS1_25CollectiveMainloopFwdSm90ILi2EN4cute5tupleIJNS5_1CILi1EEES8_S8_EEENS6_IJNS7_ILi128EEENS7_ILi96EEENS7_ILi64EEEEEELi256ENS_6half_tEfNS_4arch4Sm90ELb1ELb0ELb1ELb0ELb0ELb0ELb1ELb1ELb0ELb1ELb0ELb0EEENS1_21CollectiveEpilogueFwdINS6_IJSA_NS7_ILi256EEESB_EEES9_SE_SG_Li256ELb0ELb1ELb0ELb0EEENS1_30DynamicPersistentTileSchedulerILi256ELi128ELb0ELb1ELb1EEEEEEEEEvNT_6ParamsE:
        .type           _ZN7cutlass13device_kernelIN5flash11enable_sm90INS1_16FlashAttnFwdSm90INS1_25CollectiveMainloopFwdSm90ILi2EN4cute5tupleIJNS5_1CILi1EEES8_S8_EEENS6_IJNS7_ILi128EEENS7_ILi96EEENS7_ILi64EEEEEELi256ENS_6half_tEfNS_4arch4Sm90ELb1ELb0ELb1ELb0ELb0ELb0ELb1ELb1ELb0ELb1ELb0ELb0EEENS1_21CollectiveEpilogueFwdINS6_IJSA_NS7_ILi256EEESB_EEES9_SE_SG_Li256ELb0ELb1ELb0ELb0EEENS1_30DynamicPersistentTileSchedulerILi256ELi128ELb0ELb1ELb1EEEEEEEEEvNT_6ParamsE,@function
        .size           _ZN7cutlass13device_kernelIN5flash11enable_sm90INS1_16FlashAttnFwdSm90INS1_25CollectiveMainloopFwdSm90ILi2EN4cute5tupleIJNS5_1CILi1EEES8_S8_EEENS6_IJNS7_ILi128EEENS7_ILi96EEENS7_ILi64EEEEEELi256ENS_6half_tEfNS_4arch4Sm90ELb1ELb0ELb1ELb0ELb0ELb0ELb1ELb1ELb0ELb1ELb0ELb0EEENS1_21CollectiveEpilogueFwdINS6_IJSA_NS7_ILi256EEESB_EEES9_SE_SG_Li256ELb0ELb1ELb0ELb0EEENS1_30DynamicPersistentTileSchedulerILi256ELi128ELb0ELb1ELb1EEEEEEEEEvNT_6ParamsE,(.L_x_31 - _ZN7cutlass13device_kernelIN5flash11enable_sm90INS1_16FlashAttnFwdSm90INS1_25CollectiveMainloopFwdSm90ILi2EN4cute5tupleIJNS5_1CILi1EEES8_S8_EEENS6_IJNS7_ILi128EEENS7_ILi96EEENS7_ILi64EEEEEELi256ENS_6half_tEfNS_4arch4Sm90ELb1ELb0ELb1ELb0ELb0ELb0ELb1ELb1ELb0ELb1ELb0ELb0EEENS1_21CollectiveEpilogueFwdINS6_IJSA_NS7_ILi256EEESB_EEES9_SE_SG_Li256ELb0ELb1ELb0ELb0EEENS1_30DynamicPersistentTileSchedulerILi256ELi128ELb0ELb1ELb1EEEEEEEEEvNT_6ParamsE)
        .other          _ZN7cutlass13device_kernelIN5flash11enable_sm90INS1_16FlashAttnFwdSm90INS1_25CollectiveMainloopFwdSm90ILi2EN4cute5tupleIJNS5_1CILi1EEES8_S8_EEENS6_IJNS7_ILi128EEENS7_ILi96EEENS7_ILi64EEEEEELi256ENS_6half_tEfNS_4arch4Sm90ELb1ELb0ELb1ELb0ELb0ELb0ELb1ELb1ELb0ELb1ELb0ELb0EEENS1_21CollectiveEpilogueFwdINS6_IJSA_NS7_ILi256EEESB_EEES9_SE_SG_Li256ELb0ELb1ELb0ELb0EEENS1_30DynamicPersistentTileSchedulerILi256ELi128ELb0ELb1ELb1EEEEEEEEEvNT_6ParamsE,@"STO_CUDA_ENTRY STV_DEFAULT"
_ZN7cutlass13device_kernelIN5flash11enable_sm90INS1_16FlashAttnFwdSm90INS1_25CollectiveMainloopFwdSm90ILi2EN4cute5tupleIJNS5_1CILi1EEES8_S8_EEENS6_IJNS7_ILi128EEENS7_ILi96EEENS7_ILi64EEEEEELi256ENS_6half_tEfNS_4arch4Sm90ELb1ELb0ELb1ELb0ELb0ELb0ELb1ELb1ELb0ELb1ELb0ELb0EEENS1_21CollectiveEpilogueFwdINS6_IJSA_NS7_ILi256EEESB_EEES9_SE_SG_Li256ELb0ELb1ELb0ELb0EEENS1_30DynamicPersistentTileSchedulerILi256ELi128ELb0ELb1ELb1EEEEEEEEEvNT_6ParamsE:
[----:B------:R-:W-:Y:S01]  /*0000*/  LDC R1, c[0x0][0x37c] ;  /* 0x0000df00ff017b82 */ /* 0x000fe20000000800 */
[----:B------:R-:W-:Y:S05]  /*0010*/  EXIT ;  /* 0x000000000000794d */ /* 0x000fea0003800000 */
.L_x_13:
        /* <DEDUP_REMOVED lines=14> */
.L_x_31:


//--------------------- .text._ZN7cutlass13device_kernelIN5flash11enable_sm90INS1_16FlashAttnFwdSm90INS1_25CollectiveMainloopFwdSm90ILi2EN4cute5tupleIJNS5_1CILi1EEES8_S8_EEENS6_IJNS7_ILi128EEENS7_ILi96EEENS7_ILi64EEEEEELi256ENS_6half_tEfNS_4arch4Sm90ELb1ELb0ELb1ELb1ELb0ELb0ELb0ELb1ELb0ELb1ELb0ELb0EEENS1_21CollectiveEpilogueFwdINS6_IJSA_NS7_ILi256EEESB_EEES9_SE_SG_Li256ELb1ELb1ELb0ELb0EEENS1_36VarlenDynamicPersistentTileSchedulerILi128ELi96ELi256ELi128ELb0ELb1ELb1ELb1ELb1ELb1EEEEEEEEEvNT_6ParamsE --------------------------
	.section	.text._ZN7cutlass13device_kernelIN5flash11enable_sm90INS1_16FlashAttnFwdSm90INS1_25CollectiveMainloopFwdSm90ILi2EN4cute5tupleIJNS5_1CILi1EEES8_S8_EEENS6_IJNS7_ILi128EEENS7_ILi96EEENS7_ILi64EEEEEELi256ENS_6half_tEfNS_4arch4Sm90ELb1ELb0ELb1ELb1ELb0ELb0ELb0ELb1ELb0ELb1ELb0ELb0EEENS1_21CollectiveEpilogueFwdINS6_IJSA_NS7_ILi256EEESB_EEES9_SE_SG_Li256ELb1ELb1ELb0ELb0EEENS1_36VarlenDynamicPersistentTileSchedulerILi128ELi96ELi256ELi128ELb0ELb1ELb1ELb1ELb1ELb1EEEEEEEEEvNT_6ParamsE,"ax",@progbits
	.align	128
.text._ZN7cutlass13device_kernelIN5flash11enable_sm90INS1_16FlashAttnFwdSm90INS1_25CollectiveMainloopFwdSm90ILi2EN4cute5tupleIJNS5_1CILi1EEES8_S8_EEENS6_IJNS7_ILi128EEENS7_ILi96EEENS7_ILi64EEEEEELi256ENS_6half_tEfNS_4arch4Sm90ELb1ELb0ELb1ELb1ELb0ELb0ELb0ELb1ELb0ELb1ELb0ELb0EEENS1_21CollectiveEpilogueFwdINS6_IJSA_NS7_ILi256EEESB_EEES9_SE_SG_Li256ELb1ELb1ELb0ELb0EEENS1_36VarlenDynamicPersistentTileSchedulerILi128ELi96ELi256ELi128ELb0ELb1ELb1ELb1ELb1ELb1EEEEEEEEEvNT_6ParamsE:
        .type           _ZN7cutlass13device_kernelIN5flash11enable_sm90INS1_16FlashAttnFwdSm90INS1_25CollectiveMainloopFwdSm90ILi2EN4cute5tupleIJNS5_1CILi1EEES8_S8_EEENS6_IJNS7_ILi128EEENS7_ILi96EEENS7_ILi64EEEEEELi256ENS_6half_tEfNS_4arch4Sm90ELb1ELb0ELb1ELb1ELb0ELb0ELb0ELb1ELb0ELb1ELb0ELb0EEENS1_21CollectiveEpilogueFwdINS6_IJSA_NS7_ILi256EEESB_EEES9_SE_SG_Li256ELb1ELb1ELb0ELb0EEENS1_36VarlenDynamicPersistentTileSchedulerILi128ELi96ELi256ELi128ELb0ELb1ELb1ELb1ELb1ELb1EEEEEEEEEvNT_6ParamsE,@function
        .size           _ZN7cutlass13device_kernelIN5flash11enable_sm90INS1_16FlashAttnFwdSm90INS1_25CollectiveMainloopFwdSm90ILi2EN4cute5tupleIJNS5_1CILi1EEES8_S8_EEENS6_IJNS7_ILi128EEENS7_ILi96EEENS7_ILi64EEEEEELi256ENS_6half_tEfNS_4arch4Sm90ELb1ELb0ELb1ELb1ELb0ELb0ELb0ELb1ELb0ELb1ELb0ELb0EEENS1_21CollectiveEpilogueFwdINS6_IJSA_NS7_ILi256EEESB_EEES9_SE_SG_Li256ELb1ELb1ELb0ELb0EEENS1_36VarlenDynamicPersistentTileSchedulerILi128ELi96ELi256ELi128ELb0ELb1ELb1ELb1ELb1ELb1EEEEEEEEEvNT_6ParamsE,(.L_x_32 - _ZN7cutlass13device_kernelIN5flash11enable_sm90INS1_16FlashAttnFwdSm90INS1_25CollectiveMainloopFwdSm90ILi2EN4cute5tupleIJNS5_1CILi1EEES8_S8_EEENS6_IJNS7_ILi128EEENS7_ILi96EEENS7_ILi64EEEEEELi256ENS_6half_tEfNS_4arch4Sm90ELb1ELb0ELb1ELb1ELb0ELb0ELb0ELb1ELb0ELb1ELb0ELb0EEENS1_21CollectiveEpilogueFwdINS6_IJSA_NS7_ILi256EEESB_EEES9_SE_SG_Li256ELb1ELb1ELb0ELb0EEENS1_36VarlenDynamicPersistentTileSchedulerILi128ELi96ELi256ELi128ELb0ELb1ELb1ELb1ELb1ELb1EEEEEEEEEvNT_6ParamsE)
        .other          _ZN7cutlass13device_kernelIN5flash11enable_sm90INS1_16FlashAttnFwdSm90INS1_25CollectiveMainloopFwdSm90ILi2EN4cute5tupleIJNS5_1CILi1EEES8_S8_EEENS6_IJNS7_ILi128EEENS7_ILi96EEENS7_ILi64EEEEEELi256ENS_6half_tEfNS_4arch4Sm90ELb1ELb0ELb1ELb1ELb0ELb0ELb0ELb1ELb0ELb1ELb0ELb0EEENS1_21CollectiveEpilogueFwdINS6_IJSA_NS7_ILi256EEESB_EEES9_SE_SG_Li256ELb1ELb1ELb0ELb0EEENS1_36VarlenDynamicPersistentTileSchedulerILi128ELi96ELi256ELi128ELb0ELb1ELb1ELb1ELb1ELb1EEEEEEEEEvNT_6ParamsE,@"STO_CUDA_ENTRY STV_DEFAULT"
_ZN7cutlass13device_kernelIN5flash11enable_sm90INS1_16FlashAttnFwdSm90INS1_25CollectiveMainloopFwdSm90ILi2EN4cute5tupleIJNS5_1CILi1EEES8_S8_EEENS6_IJNS7_ILi128EEENS7_ILi96EEENS7_ILi64EEEEEELi256ENS_6half_tEfNS_4arch4Sm90ELb1ELb0ELb1ELb1ELb0ELb0ELb0ELb1ELb0ELb1ELb0ELb0EEENS1_21CollectiveEpilogueFwdINS6_IJSA_NS7_ILi256EEESB_EEES9_SE_SG_Li256ELb1ELb1ELb0ELb0EEENS1_36VarlenDynamicPersistentTileSchedulerILi128ELi96ELi256ELi128ELb0ELb1ELb1ELb1ELb1ELb1EEEEEEEEEvNT_6ParamsE:
[----:B------:R-:W-:Y:S01]  /*0000*/  LDC R1, c[0x0][0x37c] ;  /* 0x0000df00ff017b82 */ /* 0x000fe20000000800 */
[----:B------:R-:W-:Y:S05]  /*0010*/  EXIT ;  /* 0x000000000000794d */ /* 0x000fea0003800000 */
.L_x_14:
        /* <DEDUP_REMOVED lines=14> */
.L_x_32:


//--------------------- .text._ZN7cutlass13device_kernelIN5flash11enable_sm90INS1_16FlashAttnFwdSm90INS1_25CollectiveMainloopFwdSm90ILi2EN4cute5tupleIJNS5_1CILi1EEES8_S8_EEENS6_IJNS7_ILi128EEENS7_ILi96EEENS7_ILi64EEEEEELi256ENS_6half_tEfNS_4arch4Sm90ELb1ELb0ELb1ELb1ELb0ELb1ELb0ELb1ELb0ELb1ELb0ELb0EEENS1_21CollectiveEpilogueFwdINS6_IJSA_NS7_ILi256EEESB_EEES9_SE_SG_Li256ELb1ELb1ELb0ELb0EEENS1_36VarlenDynamicPersistentTileSchedulerILi128ELi96ELi256ELi128ELb0ELb1ELb1ELb1ELb1ELb1EEEEEEEEEvNT_6ParamsE --------------------------
	.section	.text._ZN7cutlass13device_kernelIN5flash11enable_sm90INS1_16FlashAttnFwdSm90INS1_25CollectiveMainloopFwdSm90ILi2EN4cute5tupleIJNS5_1CILi1EEES8_S8_EEENS6_IJNS7_ILi128EEENS7_ILi96EEENS7_ILi64EEEEEELi256ENS_6half_tEfNS_4arch4Sm90ELb1ELb0ELb1ELb1ELb0ELb1ELb0ELb1ELb0ELb1ELb0ELb0EEENS1_21CollectiveEpilogueFwdINS6_IJSA_NS7_ILi256EEESB_EEES9_SE_SG_Li256ELb1ELb1ELb0ELb0EEENS1_36VarlenDynamicPersistentTileSchedulerILi128ELi96ELi256ELi128ELb0ELb1ELb1ELb1ELb1ELb1EEEEEEEEEvNT_6ParamsE,"ax",@progbits
	.align	128
.text._ZN7cutlass13device_kernelIN5flash11enable_sm90INS1_16FlashAttnFwdSm90INS1_25CollectiveMainloopFwdSm90ILi2EN4cute5tupleIJNS5_1CILi1EEES8_S8_EEENS6_IJNS7_ILi128EEENS7_ILi96EEENS7_ILi64EEEEEELi256ENS_6half_tEfNS_4arch4Sm90ELb1ELb0ELb1ELb1ELb0ELb1ELb0ELb1ELb0ELb1ELb0ELb0EEENS1_21CollectiveEpilogueFwdINS6_IJSA_NS7_ILi256EEESB_EEES9_SE_SG_Li256ELb1ELb1ELb0ELb0EEENS1_36VarlenDynamicPersistentTileSchedulerILi128ELi96ELi256ELi128ELb0ELb1ELb1ELb1ELb1ELb1EEEEEEEEEvNT_6ParamsE:
        .type           _ZN7cutlass13device_kernelIN5flash11enable_sm90INS1_16FlashAttnFwdSm90INS1_25CollectiveMainloopFwdSm90ILi2EN4cute5tupleIJNS5_1CILi1EEES8_S8_EEENS6_IJNS7_ILi128EEENS7_ILi96EEENS7_ILi64EEEEEELi256ENS_6half_tEfNS_4arch4Sm90ELb1ELb0ELb1ELb1ELb0ELb1ELb0ELb1ELb0ELb1ELb0ELb0EEENS1_21CollectiveEpilogueFwdINS6_IJSA_NS7_ILi256EEESB_EEES9_SE_SG_Li256ELb1ELb1ELb0ELb0EEENS1_36VarlenDynamicPersistentTileSchedulerILi128ELi96ELi256ELi128ELb0ELb1ELb1ELb1ELb1ELb1EEEEEEEEEvNT_6ParamsE,@function
        .size           _ZN7cutlass13device_kernelIN5flash11enable_sm90INS1_16FlashAttnFwdSm90INS1_25CollectiveMainloopFwdSm90ILi2EN4cute5tupleIJNS5_1CILi1EEES8_S8_EEENS6_IJNS7_ILi128EEENS7_ILi96EEENS7_ILi64EEEEEELi256ENS_6half_tEfNS_4arch4Sm90ELb1ELb0ELb1ELb1ELb0ELb1ELb0ELb1ELb0ELb1ELb0ELb0EEENS1_21CollectiveEpilogueFwdINS6_IJSA_NS7_ILi256EEESB_EEES9_SE_SG_Li256ELb1ELb1ELb0ELb0EEENS1_36VarlenDynamicPersistentTileSchedulerILi128ELi96ELi256ELi128ELb0ELb1ELb1ELb1ELb1ELb1EEEEEEEEEvNT_6ParamsE,(.L_x_33 - _ZN7cutlass13device_kernelIN5flash11enable_sm90INS1_16FlashAttnFwdSm90INS1_25CollectiveMainloopFwdSm90ILi2EN4cute5tupleIJNS5_1CILi1EEES8_S8_EEENS6_IJNS7_ILi128EEENS7_ILi96EEENS7_ILi64EEEEEELi256ENS_6half_tEfNS_4arch4Sm90ELb1ELb0ELb1ELb1ELb0ELb1ELb0ELb1ELb0ELb1ELb0ELb0EEENS1_21CollectiveEpilogueFwdINS6_IJSA_NS7_ILi256EEESB_EEES9_SE_SG_Li256ELb1ELb1ELb0ELb0EEENS1_36VarlenDynamicPersistentTileSchedulerILi128ELi96ELi256ELi128ELb0ELb1ELb1ELb1ELb1ELb1EEEEEEEEEvNT_6ParamsE)
        .other          _ZN7cutlass13device_kernelIN5flash11enable_sm90INS1_16FlashAttnFwdSm90INS1_25CollectiveMainloopFwdSm90ILi2EN4cute5tupleIJNS5_1CILi1EEES8_S8_EEENS6_IJNS7_ILi128EEENS7_ILi96EEENS7_ILi64EEEEEELi256ENS_6half_tEfNS_4arch4Sm90ELb1ELb0ELb1ELb1ELb0ELb1ELb0ELb1ELb0ELb1ELb0ELb0EEENS1_21CollectiveEpilogueFwdINS6_IJSA_NS7_ILi256EEESB_EEES9_SE_SG_Li256ELb1ELb1ELb0ELb0EEENS1_36VarlenDynamicPersistentTileSchedulerILi128ELi96ELi256ELi128ELb0ELb1ELb1ELb1ELb1ELb1EEEEEEEEEvNT_6ParamsE,@"STO_CUDA_ENTRY STV_DEFAULT"
_ZN7cutlass13device_kernelIN5flash11enable_sm90INS1_16FlashAttnFwdSm90INS1_25CollectiveMainloopFwdSm90ILi2EN4cute5tupleIJNS5_1CILi1EEES8_S8_EEENS6_IJNS7_ILi128EEENS7_ILi96EEENS7_ILi64EEEEEELi256ENS_6half_tEfNS_4arch4Sm90ELb1ELb0ELb1ELb1ELb0ELb1ELb0ELb1ELb0ELb1ELb0ELb0EEENS1_21CollectiveEpilogueFwdINS6_IJSA_NS7_ILi256EEESB_EEES9_SE_SG_Li256ELb1ELb1ELb0ELb0EEENS1_36VarlenDynamicPersistentTileSchedulerILi128ELi96ELi256ELi128ELb0ELb1ELb1ELb1ELb1ELb1EEEEEEEEEvNT_6ParamsE:
[----:B------:R-:W-:Y:S01]  /*0000*/  LDC R1, c[0x0][0x37c] ;  /* 0x0000df00ff017b82 */ /* 0x000fe20000000800 */
[----:B------:R-:W-:Y:S05]  /*0010*/  EXIT ;  /* 0x000000000000794d */ /* 0x000fea0003800000 */
.L_x_15:
        /* <DEDUP_REMOVED lines=14> */
.L_x_33:


//--------------------- .text._ZN7cutlass13device_kernelIN5flash11enable_sm90INS1_16FlashAttnFwdSm90INS1_25CollectiveMainloopFwdSm90ILi2EN4cute5tupleIJNS5_1CILi1EEES8_S8_EEENS6_IJNS7_ILi128EEENS7_ILi96EEENS7_ILi64EEEEEELi256ENS_6half_tEfNS_4arch4Sm90ELb1ELb0ELb1ELb1ELb0ELb0ELb1ELb1ELb0ELb1ELb0ELb0EEENS1_21CollectiveEpilogueFwdINS6_IJSA_NS7_ILi256EEESB_EEES9_SE_SG_Li256ELb1ELb1ELb0ELb0EEENS1_36VarlenDynamicPersistentTileSchedulerILi128ELi96ELi256ELi128ELb0ELb1ELb1ELb1ELb1ELb1EEEEEEEEEvNT_6ParamsE --------------------------
	.section	.text._ZN7cutlass13device_kernelIN5flash11enable_sm90INS1_16FlashAttnFwdSm90INS1_25CollectiveMainloopFwdSm90ILi2EN4cute5tupleIJNS5_1CILi1EEES8_S8_EEENS6_IJNS7_ILi128EEENS7_ILi96EEENS7_ILi64EEEEEELi256ENS_6half_tEfNS_4arch4Sm90ELb1ELb0ELb1ELb1ELb0ELb0ELb1ELb1ELb0ELb1ELb0ELb0EEENS1_21CollectiveEpilogueFwdINS6_IJSA_NS7_ILi256EEESB_EEES9_SE_SG_Li256ELb1ELb1ELb0ELb0EEENS1_36VarlenDynamicPersistentTileSchedulerILi128ELi96ELi256ELi128ELb0ELb1ELb1ELb1ELb1ELb1EEEEEEEEEvNT_6ParamsE,"ax",@progbits
	.align	128
.text._ZN7cutlass13device_kernelIN5flash11enable_sm90INS1_16FlashAttnFwdSm90INS1_25CollectiveMainloopFwdSm90ILi2EN4cute5tupleIJNS5_1CILi1EEES8_S8_EEENS6_IJNS7_ILi128EEENS7_ILi96EEENS7_ILi64EEEEEELi256ENS_6half_tEfNS_4arch4Sm90ELb1ELb0ELb1ELb1ELb0ELb0ELb1ELb1ELb0ELb1ELb0ELb0EEENS1_21CollectiveEpilogueFwdINS6_IJSA_NS7_ILi256EEESB_EEES9_SE_SG_Li256ELb1ELb1ELb0ELb0EEENS1_36VarlenDynamicPersistentTileSchedulerILi128ELi96ELi256ELi128ELb0ELb1ELb1ELb1ELb1ELb1EEEEEEEEEvNT_6ParamsE:
        .type           _ZN7cutlass13device_kernelIN5flash11enable_sm90INS1_16FlashAttnFwdSm90INS1_25CollectiveMainloopFwdSm90ILi2EN4cute5tupleIJNS5_1CILi1EEES8_S8_EEENS6_IJNS7_ILi128EEENS7_ILi96EEENS7_ILi64EEEEEELi256ENS_6half_tEfNS_4arch4Sm90ELb1ELb0ELb1ELb1ELb0ELb0ELb1ELb1ELb0ELb1ELb0ELb0EEENS1_21CollectiveEpilogueFwdINS6_IJSA_NS7_ILi256EEESB_EEES9_SE_SG_Li256ELb1ELb1ELb0ELb0EEENS1_36VarlenDynamicPersistentTileSchedulerILi128ELi96ELi256ELi128ELb0ELb1ELb1ELb1ELb1ELb1EEEEEEEEEvNT_6ParamsE,@function
        .size           _ZN7cutlass13device_kernelIN5flash11enable_sm90INS1_16FlashAttnFwdSm90INS1_25CollectiveMainloopFwdSm90ILi2EN4cute5tupleIJNS5_1CILi1EEES8_S8_EEENS6_IJNS7_ILi128EEENS7_ILi96EEENS7_ILi64EEEEEELi256ENS_6half_tEfNS_4arch4Sm90ELb1ELb0ELb1ELb1ELb0ELb0ELb1ELb1ELb0ELb1ELb0ELb0EEENS1_21CollectiveEpilogueFwdINS6_IJSA_NS7_ILi256EEESB_EEES9_SE_SG_Li256ELb1ELb1ELb0ELb0EEENS1_36VarlenDynamicPersistentTileSchedulerILi128ELi96ELi256ELi128ELb0ELb1ELb1ELb1ELb1ELb1EEEEEEEEEvNT_6ParamsE,(.L_x_34 - _ZN7cutlass13device_kernelIN5flash11enable_sm90INS1_16FlashAttnFwdSm90INS1_25CollectiveMainloopFwdSm90ILi2EN4cute5tupleIJNS5_1CILi1EEES8_S8_EEENS6_IJNS7_ILi128EEENS7_ILi96EEENS7_ILi64EEEEEELi256ENS_6half_tEfNS_4arch4Sm90ELb1ELb0ELb1ELb1ELb0ELb0ELb1ELb1ELb0ELb1ELb0ELb0EEENS1_21CollectiveEpilogueFwdINS6_IJSA_NS7_ILi256EEESB_EEES9_SE_SG_Li256ELb1ELb1ELb0ELb0EEENS1_36VarlenDynamicPersistentTileSchedulerILi128ELi96ELi256ELi128ELb0ELb1ELb1ELb1ELb1ELb1EEEEEEEEEvNT_6ParamsE)
        .other          _ZN7cutlass13device_kernelIN5flash11enable_sm90INS1_16FlashAttnFwdSm90INS1_25CollectiveMainloopFwdSm90ILi2EN4cute5tupleIJNS5_1CILi1EEES8_S8_EEENS6_IJNS7_ILi128EEENS7_ILi96EEENS7_ILi64EEEEEELi256ENS_6half_tEfNS_4arch4Sm90ELb1ELb0ELb1ELb1ELb0ELb0ELb1ELb1ELb0ELb1ELb0ELb0EEENS1_21CollectiveEpilogueFwdINS6_IJSA_NS7_ILi256EEESB_EEES9_SE_SG_Li256ELb1ELb1ELb0ELb0EEENS1_36VarlenDynamicPersistentTileSchedulerILi128ELi96ELi256ELi128ELb0ELb1ELb1ELb1ELb1ELb1EEEEEEEEEvNT_6ParamsE,@"STO_CUDA_ENTRY STV_DEFAULT"
_ZN7cutlass13device_kernelIN5flash11enable_sm90INS1_16FlashAttnFwdSm90INS1_25CollectiveMainloopFwdSm90ILi2EN4cute5tupleIJNS5_1CILi1EEES8_S8_EEENS6_IJNS7_ILi128EEENS7_ILi96EEENS7_ILi64EEEEEELi256ENS_6half_tEfNS_4arch4Sm90ELb1ELb0ELb1ELb1ELb0ELb0ELb1ELb1ELb0ELb1ELb0ELb0EEENS1_21CollectiveEpilogueFwdINS6_IJSA_NS7_ILi256EEESB_EEES9_SE_SG_Li256ELb1ELb1ELb0ELb0EEENS1_36VarlenDynamicPersistentTileSchedulerILi128ELi96ELi256ELi128ELb0ELb1ELb1ELb1ELb1ELb1EEEEEEEEEvNT_6ParamsE:
[----:B------:R-:W-:Y:S01]  /*0000*/  LDC R1, c[0x0][0x37c] ;  /* 0x0000df00ff017b82 */ /* 0x000fe20000000800 */
[----:B------:R-:W-:Y:S05]  /*0010*/  EXIT ;  /* 0x000000000000794d */ /* 0x000fea0003800000 */
.L_x_16:
        /* <DEDUP_REMOVED lines=14> */
.L_x_34:


//--------------------- .text._ZN7cutlass13device_kernelIN5flash11enable_sm90INS1_16FlashAttnFwdSm90INS1_25CollectiveMainloopFwdSm90ILi2EN4cute5tupleIJNS5_1CILi1EEES8_S8_EEENS6_IJNS7_ILi128EEENS7_ILi96EEENS7_ILi64EEEEEELi256ENS_6half_tEfNS_4arch4Sm90ELb1ELb0ELb1ELb1ELb0ELb1ELb1ELb1ELb0ELb1ELb0ELb0EEENS1_21CollectiveEpilogueFwdINS6_IJSA_NS7_ILi256EEESB_EEES9_SE_SG_Li256ELb1ELb1ELb0ELb0EEENS1_36VarlenDynamicPersistentTileSchedulerILi128ELi96ELi256ELi128ELb0ELb1ELb1ELb1ELb1ELb1EEEEEEEEEvNT_6ParamsE --------------------------
	.section	.text._ZN7cutlass13device_kernelIN5flash11enable_sm90INS1_16FlashAttnFwdSm90INS1_25CollectiveMainloopFwdSm90ILi2EN4cute5tupleIJNS5_1CILi1EEES8_S8_EEENS6_IJNS7_ILi128EEENS7_ILi96EEENS7_ILi64EEEEEELi256ENS_6half_tEfNS_4arch4Sm90ELb1ELb0ELb1ELb1ELb0ELb1ELb1ELb1ELb0ELb1ELb0ELb0EEENS1_21CollectiveEpilogueFwdINS6_IJSA_NS7_ILi256EEESB_EEES9_SE_SG_Li256ELb1ELb1ELb0ELb0EEENS1_36VarlenDynamicPersistentTileSchedulerILi128ELi96ELi256ELi128ELb0ELb1ELb1ELb1ELb1ELb1EEEEEEEEEvNT_6ParamsE,"ax",@progbits
	.align	128
.text._ZN7cutlass13device_kernelIN5flash11enable_sm90INS1_16FlashAttnFwdSm90INS1_25CollectiveMainloopFwdSm90ILi2EN4cute5tupleIJNS5_1CILi1EEES8_S8_EEENS6_IJNS7_ILi128EEENS7_ILi96EEENS7_ILi64EEEEEELi256ENS_6half_tEfNS_4arch4Sm90ELb1ELb0ELb1ELb1ELb0ELb1ELb1ELb1ELb0ELb1ELb0ELb0EEENS1_21CollectiveEpilogueFwdINS6_IJSA_NS7_ILi256EEESB_EEES9_SE_SG_Li256ELb1ELb1ELb0ELb0EEENS1_36VarlenDynamicPersistentTileSchedulerILi128ELi96ELi256ELi128ELb0ELb1ELb1ELb1ELb1ELb1EEEEEEEEEvNT_6ParamsE:
        .type           _ZN7cutlass13device_kernelIN5flash11enable_sm90INS1_16FlashAttnFwdSm90INS1_25CollectiveMainloopFwdSm90ILi2EN4cute5tupleIJNS5_1CILi1EEES8_S8_EEENS6_IJNS7_ILi128EEENS7_ILi96EEENS7_ILi64EEEEEELi256ENS_6half_tEfNS_4arch4Sm90ELb1ELb0ELb1ELb1ELb0ELb1ELb1ELb1ELb0ELb1ELb0ELb0EEENS1_21CollectiveEpilogueFwdINS6_IJSA_NS7_ILi256EEESB_EEES9_SE_SG_Li256ELb1ELb1ELb0ELb0EEENS1_36VarlenDynamicPersistentTileSchedulerILi128ELi96ELi256ELi128ELb0ELb1ELb1ELb1ELb1ELb1EEEEEEEEEvNT_6ParamsE,@function
        .size           _ZN7cutlass13device_kernelIN5flash11enable_sm90INS1_16FlashAttnFwdSm90INS1_25CollectiveMainloopFwdSm90ILi2EN4cute5tupleIJNS5_1CILi1EEES8_S8_EEENS6_IJNS7_ILi128EEENS7_ILi96EEENS7_ILi64EEEEEELi256ENS_6half_tEfNS_4arch4Sm90ELb1ELb0ELb1ELb1ELb0ELb1ELb1ELb1ELb0ELb1ELb0ELb0EEENS1_21CollectiveEpilogueFwdINS6_IJSA_NS7_ILi256EEESB_EEES9_SE_SG_Li256ELb1ELb1ELb0ELb0EEENS1_36VarlenDynamicPersistentTileSchedulerILi128ELi96ELi256ELi128ELb0ELb1ELb1ELb1ELb1ELb1EEEEEEEEEvNT_6ParamsE,(.L_x_35 - _ZN7cutlass13device_kernelIN5flash11enable_sm90INS1_16FlashAttnFwdSm90INS1_25CollectiveMainloopFwdSm90ILi2EN4cute5tupleIJNS5_1CILi1EEES8_S8_EEENS6_IJNS7_ILi128EEENS7_ILi96EEENS7_ILi64EEEEEELi256ENS_6half_tEfNS_4arch4Sm90ELb1ELb0ELb1ELb1ELb0ELb1ELb1ELb1ELb0ELb1ELb0ELb0EEENS1_21CollectiveEpilogueFwdINS6_IJSA_NS7_ILi256EEESB_EEES9_SE_SG_Li256ELb1ELb1ELb0ELb0EEENS1_36VarlenDynamicPersistentTileSchedulerILi128ELi96ELi256ELi128ELb0ELb1ELb1ELb1ELb1ELb1EEEEEEEEEvNT_6ParamsE)
        .other          _ZN7cutlass13device_kernelIN5flash11enable_sm90INS1_16FlashAttnFwdSm90INS1_25CollectiveMainloopFwdSm90ILi2EN4cute5tupleIJNS5_1CILi1EEES8_S8_EEENS6_IJNS7_ILi128EEENS7_ILi96EEENS7_ILi64EEEEEELi256ENS_6half_tEfNS_4arch4Sm90ELb1ELb0ELb1ELb1ELb0ELb1ELb1ELb1ELb0ELb1ELb0ELb0EEENS1_21CollectiveEpilogueFwdINS6_IJSA_NS7_ILi256EEESB_EEES9_SE_SG_Li256ELb1ELb1ELb0ELb0EEENS1_36VarlenDynamicPersistentTileSchedulerILi128ELi96ELi256ELi128ELb0ELb1ELb1ELb1ELb1ELb1EEEEEEEEEvNT_6ParamsE,@"STO_CUDA_ENTRY STV_DEFAULT"
_ZN7cutlass13device_kernelIN5flash11enable_sm90INS1_16FlashAttnFwdSm90INS1_25CollectiveMainloopFwdSm90ILi2EN4cute5tupleIJNS5_1CILi1EEES8_S8_EEENS6_IJNS7_ILi128EEENS7_ILi96EEENS7_ILi64EEEEEELi256ENS_6half_tEfNS_4arch4Sm90ELb1ELb0ELb1ELb1ELb0ELb1ELb1ELb1ELb0ELb1ELb0ELb0EEENS1_21CollectiveEpilogueFwdINS6_IJSA_NS7_ILi256EEESB_EEES9_SE_SG_Li256ELb1ELb1ELb0ELb0EEENS1_36VarlenDynamicPersistentTileSchedulerILi128ELi96ELi256ELi128ELb0ELb1ELb1ELb1ELb1ELb1EEEEEEEEEvNT_6ParamsE:
[----:B------:R-:W-:Y:S01]  /*0000*/  LDC R1, c[0x0][0x37c] ;  /* 0x0000df00ff017b82 */ /* 0x000fe20000000800 */
[----:B------:R-:W-:Y:S05]  /*0010*/  EXIT ;  /* 0x000000000000794d */ /* 0x000fea0003800000 */
.L_x_17:
        /* <DEDUP_REMOVED lines=14> */
.L_x_35:


//--------------------- .nv.shared.reserved.0     --------------------------
	.section	.nv.shared.reserved.0,"aw",@nobits
	.weak		__nv_reservedSMEM_offset_0_alias
	.size		__nv_reservedSMEM_offset_0_alias, 0, 64
	.other		__nv_reservedSMEM_offset_0_alias,@"STO_CUDA_RESERVED_SHARED STV_DEFAULT"
__nv_reservedSMEM_offset_0_alias:
	.zero		0
	.zero		64


//--------------------- .nv.global                --------------------------
	.section	.nv.global,"aw",@nobits
.nv.global:
	.type		_ZN85_INTERNAL_1e1261b7_49_flash_fwd_hdim64_256_fp16_softcap_packgqa_sm90_cu_f3e6f9ee_34824cute1_E,@object
	.size		_ZN85_INTERNAL_1e1261b7_49_flash_fwd_hdim64_256_fp16_softcap_packgqa_sm90_cu_f3e6f9ee_34824cute1_E,(_ZN85_INTERNAL_1e1261b7_49_flash_fwd_hdim64_256_fp16_softcap_packgqa_sm90_cu_f3e6f9ee_34824cuda3std3__45__cpo6cbeginE - _ZN85_INTERNAL_1e1261b7_49_flash_fwd_hdim64_256_fp16_softcap_packgqa_sm90_cu_f3e6f9ee_34824cute1_E)
_ZN85_INTERNAL_1e1261b7_49_flash_fwd_hdim64_256_fp16_softcap_packgqa_sm90_cu_f3e6f9ee_34824cute1_E:
	.zero		1
	.type		_ZN85_INTERNAL_1e1261b7_49_flash_fwd_hdim64_256_fp16_softcap_packgqa_sm90_cu_f3e6f9ee_34824cuda3std3__45__cpo6cbeginE,@object
	.size		_ZN85_INTERNAL_1e1261b7_49_flash_fwd_hdim64_256_fp16_softcap_packgqa_sm90_cu_f3e6f9ee_34824cuda3std3__45__cpo6cbeginE,(_ZN85_INTERNAL_1e1261b7_49_flash_fwd_hdim64_256_fp16_softcap_packgqa_sm90_cu_f3e6f9ee_34824cuda3std3__48in_placeE - _ZN85_INTERNAL_1e1261b7_49_flash_fwd_hdim64_256_fp16_softcap_packgqa_sm90_cu_f3e6f9ee_34824cuda3std3__45__cpo6cbeginE)
_ZN85_INTERNAL_1e1261b7_49_flash_fwd_hdim64_256_fp16_softcap_packgqa_sm90_cu_f3e6f9ee_34824cuda3std3__45__cpo6cbeginE:
	.zero		1
	.type		_ZN85_INTERNAL_1e1261b7_49_flash_fwd_hdim64_256_fp16_softcap_packgqa_sm90_cu_f3e6f9ee_34824cuda3std3__48in_placeE,@object
	.size		_ZN85_INTERNAL_1e1261b7_49_flash_fwd_hdim64_256_fp16_softcap_packgqa_sm90_cu_f3e6f9ee_34824cuda3std3__48in_placeE,(_ZN85_INTERNAL_1e1261b7_49_flash_fwd_hdim64_256_fp16_softcap_packgqa_sm90_cu_f3e6f9ee_34824cuda3std6ranges3__45__cpo9iter_moveE - _ZN85_INTERNAL_1e1261b7_49_flash_fwd_hdim64_256_fp16_softcap_packgqa_sm90_cu_f3e6f9ee_34824cuda3std3__48in_placeE)
_ZN85_INTERNAL_1e1261b7_49_flash_fwd_hdim64_256_fp16_softcap_packgqa_sm90_cu_f3e6f9ee_34824cuda3std3__48in_placeE:
	.zero		1
	.type		_ZN85_INTERNAL_1e1261b7_49_flash_fwd_hdim64_256_fp16_softcap_packgqa_sm90_cu_f3e6f9ee_34824cuda3std6ranges3__45__cpo9iter_moveE,@object
	.size		_ZN85_INTERNAL_1e1261b7_49_flash_fwd_hdim64_256_fp16_softcap_packgqa_sm90_cu_f3e6f9ee_34824cuda3std6ranges3__45__cpo9iter_moveE,(_ZN85_INTERNAL_1e1261b7_49_flash_fwd_hdim64_256_fp16_softcap_packgqa_sm90_cu_f3e6f9ee_34824cuda3std3__45__cpo5beginE - _ZN85_INTERNAL_1e1261b7_49_flash_fwd_hdim64_256_fp16_softcap_packgqa_sm90_cu_f3e6f9ee_34824cuda3std6ranges3__45__cpo9iter_moveE)
_ZN85_INTERNAL_1e1261b7_49_flash_fwd_hdim64_256_fp16_softcap_packgqa_sm90_cu_f3e6f9ee_34824cuda3std6ranges3__45__cpo9iter_moveE:
	.zero		1
	.type		_ZN85_INTERNAL_1e1261b7_49_flash_fwd_hdim64_256_fp16_softcap_packgqa_sm90_cu_f3e6f9ee_34824cuda3std3__45__cpo5beginE,@object
	.size		_ZN85_INTERNAL_1e1261b7_49_flash_fwd_hdim64_256_fp16_softcap_packgqa_sm90_cu_f3e6f9ee_34824cuda3std3__45__cpo5beginE,(_ZN85_INTERNAL_1e1261b7_49_flash_fwd_hdim64_256_fp16_softcap_packgqa_sm90_cu_f3e6f9ee_34824cuda3std3__487_GLOBAL__N__1e1261b7_49_flash_fwd_hdim64_256_fp16_softcap_packgqa_sm90_cu_f3e6f9ee_34826ignoreE - _ZN85_INTERNAL_1e1261b7_49_flash_fwd_hdim64_256_fp16_softcap_packgqa_sm90_cu_f3e6f9ee_34824cuda3std3__45__cpo5beginE)
_ZN85_INTERNAL_1e1261b7_49_flash_fwd_hdim64_256_fp16_softcap_packgqa_sm90_cu_f3e6f9ee_34824cuda3std3__45__cpo5beginE:
	.zero		1
	.type		_ZN85_INTERNAL_1e1261b7_49_flash_fwd_hdim64_256_fp16_softcap_packgqa_sm90_cu_f3e6f9ee_34824cuda3std3__487_GLOBAL__N__1e1261b7_49_flash_fwd_hdim64_256_fp16_softcap_packgqa_sm90_cu_f3e6f9ee_34826ignoreE,@object
	.size		_ZN85_INTERNAL_1e1261b7_49_flash_fwd_hdim64_256_fp16_softcap_packgqa_sm90_cu_f3e6f9ee_34824cuda3std3__487_GLOBAL__N__1e1261b7_49_flash_fwd_hdim64_256_fp16_softcap_packgqa_sm90_cu_f3e6f9ee_34826ignoreE,(_ZN85_INTERNAL_1e1261b7_49_flash_fwd_hdim64_256_fp16_softcap_packgqa_sm90_cu_f3e6f9ee_34824cute7productE - _ZN85_INTERNAL_1e1261b7_49_flash_fwd_hdim64_256_fp16_softcap_packgqa_sm90_cu_f3e6f9ee_34824cuda3std3__487_GLOBAL__N__1e1261b7_49_flash_fwd_hdim64_256_fp16_softcap_packgqa_sm90_cu_f3e6f9ee_34826ignoreE)
_ZN85_INTERNAL_1e1261b7_49_flash_fwd_hdim64_256_fp16_softcap_packgqa_sm90_cu_f3e6f9ee_34824cuda3std3__487_GLOBAL__N__1e1261b7_49_flash_fwd_hdim64_256_fp16_softcap_packgqa_sm90_cu_f3e6f9ee_34826ignoreE:
	.zero		1
	.type		_ZN85_INTERNAL_1e1261b7_49_flash_fwd_hdim64_256_fp16_softcap_packgqa_sm90_cu_f3e6f9ee_34824cute7productE,@object
	.size		_ZN85_INTERNAL_1e1261b7_49_flash_fwd_hdim64_256_fp16_softcap_packgqa_sm90_cu_f3e6f9ee_34824cute7productE,(_ZN85_INTERNAL_1e1261b7_49_flash_fwd_hdim64_256_fp16_softcap_packgqa_sm90_cu_f3e6f9ee_34824cuda3std3__45__cpo3endE - _ZN85_INTERNAL_1e1261b7_49_flash_fwd_hdim64_256_fp16_softcap_packgqa_sm90_cu_f3e6f9ee_34824cute7productE)
_ZN85_INTERNAL_1e1261b7_49_flash_fwd_hdim64_256_fp16_softcap_packgqa_sm90_cu_f3e6f9ee_34824cute7productE:
	.zero		1
	.type		_ZN85_INTERNAL_1e1261b7_49_flash_fwd_hdim64_256_fp16_softcap_packgqa_sm90_cu_f3e6f9ee_34824cuda3std3__45__cpo3endE,@object
	.size		_ZN85_INTERNAL_1e1261b7_49_flash_fwd_hdim64_256_fp16_softcap_packgqa_sm90_cu_f3e6f9ee_34824cuda3std3__45__cpo3endE,(_ZN85_INTERNAL_1e1261b7_49_flash_fwd_hdim64_256_fp16_softcap_packgqa_sm90_cu_f3e6f9ee_34824cuda3std3__419piecewise_constructE - _ZN85_INTERNAL_1e1261b7_49_flash_fwd_hdim64_256_fp16_softcap_packgqa_sm90_cu_f3e6f9ee_34824cuda3std3__45__cpo3endE)
_ZN85_INTERNAL_1e1261b7_49_flash_fwd_hdim64_256_fp16_softcap_packgqa_sm90_cu_f3e6f9ee_34824cuda3std3__45__cpo3endE:
	.zero		1
	.type		_ZN85_INTERNAL_1e1261b7_49_flash_fwd_hdim64_256_fp16_softcap_packgqa_sm90_cu_f3e6f9ee_34824cuda3std3__419piecewise_constructE,@object
	.size		_ZN85_INTERNAL_1e1261b7_49_flash_fwd_hdim64_256_fp16_softcap_packgqa_sm90_cu_f3e6f9ee_34824cuda3std3__419piecewise_constructE,(_ZN85_INTERNAL_1e1261b7_49_flash_fwd_hdim64_256_fp16_softcap_packgqa_sm90_cu_f3e6f9ee_34824cuda3std3__45__cpo4cendE - _ZN85_INTERNAL_1e1261b7_49_flash_fwd_hdim64_256_fp16_softcap_packgqa_sm90_cu_f3e6f9ee_34824cuda3std3__419piecewise_constructE)
_ZN85_INTERNAL_1e1261b7_49_flash_fwd_hdim64_256_fp16_softcap_packgqa_sm90_cu_f3e6f9ee_34824cuda3std3__419piecewise_constructE:
	.zero		1
	.type		_ZN85_INTERNAL_1e1261b7_49_flash_fwd_hdim64_256_fp16_softcap_packgqa_sm90_cu_f3e6f9ee_34824cuda3std3__45__cpo4cendE,@object
	.size		_ZN85_INTERNAL_1e1261b7_49_flash_fwd_hdim64_256_fp16_softcap_packgqa_sm90_cu_f3e6f9ee_34824cuda3std3__45__cpo4cendE,(_ZN85_INTERNAL_1e1261b7_49_flash_fwd_hdim64_256_fp16_softcap_packgqa_sm90_cu_f3e6f9ee_34824cuda3std6ranges3__45__cpo4swapE - _ZN85_INTERNAL_1e1261b7_49_flash_fwd_hdim64_256_fp16_softcap_packgqa_sm90_cu_f3e6f9ee_34824cuda3std3__45__cpo4cendE)
_ZN85_INTERNAL_1e1261b7_49_flash_fwd_hdim64_256_fp16_softcap_packgqa_sm90_cu_f3e6f9ee_34824cuda3std3__45__cpo4cendE:
	.zero		1
	.type		_ZN85_INTERNAL_1e1261b7_49_flash_fwd_hdim64_256_fp16_softcap_packgqa_sm90_cu_f3e6f9ee_34824cuda3std6ranges3__45__cpo4swapE,@object
	.size		_ZN85_INTERNAL_1e1261b7_49_flash_fwd_hdim64_256_fp16_softcap_packgqa_sm90_cu_f3e6f9ee_34824cuda3std6ranges3__45__cpo4swapE,(.L_7 - _ZN85_INTERNAL_1e1261b7_49_flash_fwd_hdim64_256_fp16_softcap_packgqa_sm90_cu_f3e6f9ee_34824cuda3std6ranges3__45__cpo4swapE)
_ZN85_INTERNAL_1e1261b7_49_flash_fwd_hdim64_256_fp16_softcap_packgqa_sm90_cu_f3e6f9ee_34824cuda3std6ranges3__45__cpo4swapE:
	.zero		1
.L_7:


//--------------------- .nv.constant0._ZN7cutlass13device_kernelIN5flash11enable_sm90INS1_16FlashAttnFwdSm90INS1_25CollectiveMainloopFwdSm90ILi2EN4cute5tupleIJNS5_1CILi1EEES8_S8_EEENS6_IJNS7_ILi128EEENS7_ILi96EEENS7_ILi64EEEEEELi256ENS_6half_tEfNS_4arch4Sm90ELb0ELb0ELb1ELb0ELb0ELb0ELb0ELb1ELb0ELb1ELb0ELb0EEENS1_21CollectiveEpilogueFwdINS6_IJSA_NS7_ILi256EEESB_EEES9_SE_SG_Li256ELb0ELb1ELb0ELb0EEENS1_29StaticPersistentTileSchedulerILb0EEEEEEEEEvNT_6ParamsE --------------------------
	.section	.nv.constant0._ZN7cutlass13device_kernelIN5flash11enable_sm90INS1_16FlashAttnFwdSm90INS1_25CollectiveMainloopFwdSm90ILi2EN4cute5tupleIJNS5_1CILi1EEES8_S8_EEENS6_IJNS7_ILi128EEENS7_ILi96EEENS7_ILi64EEEEEELi256ENS_6half_tEfNS_4arch4Sm90ELb0ELb0ELb1ELb0ELb0ELb0ELb0ELb1ELb0ELb1ELb0ELb0EEENS1_21CollectiveEpilogueFwdINS6_IJSA_NS7_ILi256EEESB_EEES9_SE_SG_Li256ELb0ELb1ELb0ELb0EEENS1_29StaticPersistentTileSchedulerILb0EEEEEEEEEvNT_6ParamsE,"a",@progbits
	.sectionflags	@""
	.align	4
.nv.constant0._ZN7cutlass13device_kernelIN5flash11enable_sm90INS1_16FlashAttnFwdSm90INS1_25CollectiveMainloopFwdSm90ILi2EN4cute5tupleIJNS5_1CILi1EEES8_S8_EEENS6_IJNS7_ILi128EEENS7_ILi96EEENS7_ILi64EEEEEELi256ENS_6half_tEfNS_4arch4Sm90ELb0ELb0ELb1ELb0ELb0ELb0ELb0ELb1ELb0ELb1ELb0ELb0EEENS1_21CollectiveEpilogueFwdINS6_IJSA_NS7_ILi256EEESB_EEES9_SE_SG_Li256ELb0ELb1ELb0ELb0EEENS1_29StaticPersistentTileSchedulerILb0EEEEEEEEEvNT_6ParamsE:
	.zero		3456


//--------------------- .nv.constant0._ZN7cutlass13device_kernelIN5flash11enable_sm90INS1_16FlashAttnFwdSm90INS1_25CollectiveMainloopFwdSm90ILi2EN4cute5tupleIJNS5_1CILi1EEES8_S8_EEENS6_IJNS7_ILi128EEENS7_ILi96EEENS7_ILi64EEEEEELi256ENS_6half_tEfNS_4arch4Sm90ELb0ELb0ELb1ELb0ELb0ELb0ELb1ELb1ELb0ELb1ELb0ELb0EEENS1_21CollectiveEpilogueFwdINS6_IJSA_NS7_ILi256EEESB_EEES9_SE_SG_Li256ELb0ELb1ELb0ELb0EEENS1_29StaticPersistentTileSchedulerILb0EEEEEEEEEvNT_6ParamsE --------------------------
	.section	.nv.constant0._ZN7cutlass13device_kernelIN5flash11enable_sm90INS1_16FlashAttnFwdSm90INS1_25CollectiveMainloopFwdSm90ILi2EN4cute5tupleIJNS5_1CILi1EEES8_S8_EEENS6_IJNS7_ILi128EEENS7_ILi96EEENS7_ILi64EEEEEELi256ENS_6half_tEfNS_4arch4Sm90ELb0ELb0ELb1ELb0ELb0ELb0ELb1ELb1ELb0ELb1ELb0ELb0EEENS1_21CollectiveEpilogueFwdINS6_IJSA_NS7_ILi256EEESB_EEES9_SE_SG_Li256ELb0ELb1ELb0ELb0EEENS1_29StaticPersistentTileSchedulerILb0EEEEEEEEEvNT_6ParamsE,"a",@progbits
	.sectionflags	@""
	.align	4
.nv.constant0._ZN7cutlass13device_kernelIN5flash11enable_sm90INS1_16FlashAttnFwdSm90INS1_25CollectiveMainloopFwdSm90ILi2EN4cute5tupleIJNS5_1CILi1EEES8_S8_EEENS6_IJNS7_ILi128EEENS7_ILi96EEENS7_ILi64EEEEEELi256ENS_6half_tEfNS_4arch4Sm90ELb0ELb0ELb1ELb0ELb0ELb0ELb1ELb1ELb0ELb1ELb0ELb0EEENS1_21CollectiveEpilogueFwdINS6_IJSA_NS7_ILi256EEESB_EEES9_SE_SG_Li256ELb0ELb1ELb0ELb0EEENS1_29StaticPersistentTileSchedulerILb0EEEEEEEEEvNT_6ParamsE:
	.zero		3712


//--------------------- .nv.constant0._ZN7cutlass13device_kernelIN5flash11enable_sm90INS1_16FlashAttnFwdSm90INS1_25CollectiveMainloopFwdSm90ILi2EN4cute5tupleIJNS5_1CILi1EEES8_S8_EEENS6_IJNS7_ILi128EEENS7_ILi96EEENS7_ILi64EEEEEELi256ENS_6half_tEfNS_4arch4Sm90ELb0ELb0ELb1ELb1ELb0ELb0ELb0ELb1ELb0ELb1ELb0ELb0EEENS1_21CollectiveEpilogueFwdINS6_IJSA_NS7_ILi256EEESB_EEES9_SE_SG_Li256ELb1ELb1ELb0ELb0EEENS1_36VarlenDynamicPersistentTileSchedulerILi128ELi96ELi256ELi128ELb0ELb1ELb1ELb0ELb1ELb1EEEEEEEEEvNT_6ParamsE --------------------------
	.section	.nv.constant0._ZN7cutlass13device_kernelIN5flash11enable_sm90INS1_16FlashAttnFwdSm90INS1_25CollectiveMainloopFwdSm90ILi2EN4cute5tupleIJNS5_1CILi1EEES8_S8_EEENS6_IJNS7_ILi128EEENS7_ILi96EEENS7_ILi64EEEEEELi256ENS_6half_tEfNS_4arch4Sm90ELb0ELb0ELb1ELb1ELb0ELb0ELb0ELb1ELb0ELb1ELb0ELb0EEENS1_21CollectiveEpilogueFwdINS6_IJSA_NS7_ILi256EEESB_EEES9_SE_SG_Li256ELb1ELb1ELb0ELb0EEENS1_36VarlenDynamicPersistentTileSchedulerILi128ELi96ELi256ELi128ELb0ELb1ELb1ELb0ELb1ELb1EEEEEEEEEvNT_6ParamsE,"a",@progbits
	.sectionflags	@""
	.align	4
.nv.constant0._ZN7cutlass13device_kernelIN5flash11enable_sm90INS1_16FlashAttnFwdSm90INS1_25CollectiveMainloopFwdSm90ILi2EN4cute5tupleIJNS5_1CILi1EEES8_S8_EEENS6_IJNS7_ILi128EEENS7_ILi96EEENS7_ILi64EEEEEELi256ENS_6half_tEfNS_4arch4Sm90ELb0ELb0ELb1ELb1ELb0ELb0ELb0ELb1ELb0ELb1ELb0ELb0EEENS1_21CollectiveEpilogueFwdINS6_IJSA_NS7_ILi256EEESB_EEES9_SE_SG_Li256ELb1ELb1ELb0ELb0EEENS1_36VarlenDynamicPersistentTileSchedulerILi128ELi96ELi256ELi128ELb0ELb1ELb1ELb0ELb1ELb1EEEEEEEEEvNT_6ParamsE:
	.zero		3584


//--------------------- .nv.constant0._ZN7cutlass13device_kernelIN5flash11enable_sm90INS1_16FlashAttnFwdSm90INS1_25CollectiveMainloopFwdSm90ILi2EN4cute5tupleIJNS5_1CILi1EEES8_S8_EEENS6_IJNS7_ILi128EEENS7_ILi96EEENS7_ILi64EEEEEELi256ENS_6half_tEfNS_4arch4Sm90ELb0ELb0ELb1ELb1ELb0ELb1ELb0ELb1ELb0ELb1ELb0ELb0EEENS1_21CollectiveEpilogueFwdINS6_IJSA_NS7_ILi256EEESB_EEES9_SE_SG_Li256ELb1ELb1ELb0ELb0EEENS1_36VarlenDynamicPersistentTileSchedulerILi128ELi96ELi256ELi128ELb0ELb1ELb1ELb0ELb1ELb1EEEEEEEEEvNT_6ParamsE --------------------------
	.section	.nv.constant0._ZN7cutlass13device_kernelIN5flash11enable_sm90INS1_16FlashAttnFwdSm90INS1_25CollectiveMainloopFwdSm90ILi2EN4cute5tupleIJNS5_1CILi1EEES8_S8_EEENS6_IJNS7_ILi128EEENS7_ILi96EEENS7_ILi64EEEEEELi256ENS_6half_tEfNS_4arch4Sm90ELb0ELb0ELb1ELb1ELb0ELb1ELb0ELb1ELb0ELb1ELb0ELb0EEENS1_21CollectiveEpilogueFwdINS6_IJSA_NS7_ILi256EEESB_EEES9_SE_SG_Li256ELb1ELb1ELb0ELb0EEENS1_36VarlenDynamicPersistentTileSchedulerILi128ELi96ELi256ELi128ELb0ELb1ELb1ELb0ELb1ELb1EEEEEEEEEvNT_6ParamsE,"a",@progbits
	.sectionflags	@""
	.align	4
.nv.constant0._ZN7cutlass13device_kernelIN5flash11enable_sm90INS1_16FlashAttnFwdSm90INS1_25CollectiveMainloopFwdSm90ILi2EN4cute5tupleIJNS5_1CILi1EEES8_S8_EEENS6_IJNS7_ILi128EEENS7_ILi96EEENS7_ILi64EEEEEELi256ENS_6half_tEfNS_4arch4Sm90ELb0ELb0ELb1ELb1ELb0ELb1ELb0ELb1ELb0ELb1ELb0ELb0EEENS1_21CollectiveEpilogueFwdINS6_IJSA_NS7_ILi256EEESB_EEES9_SE_SG_Li256ELb1ELb1ELb0ELb0EEENS1_36VarlenDynamicPersistentTileSchedulerILi128ELi96ELi256ELi128ELb0ELb1ELb1ELb0ELb1ELb1EEEEEEEEEvNT_6ParamsE:
	.zero		3584


//--------------------- .nv.constant0._ZN7cutlass13device_kernelIN5flash11enable_sm90INS1_16FlashAttnFwdSm90INS1_25CollectiveMainloopFwdSm90ILi2EN4cute5tupleIJNS5_1CILi1EEES8_S8_EEENS6_IJNS7_ILi128EEENS7_ILi96EEENS7_ILi64EEEEEELi256ENS_6half_tEfNS_4arch4Sm90ELb0ELb0ELb1ELb1ELb0ELb0ELb1ELb1ELb0ELb1ELb0ELb0EEENS1_21CollectiveEpilogueFwdINS6_IJSA_NS7_ILi256EEESB_EEES9_SE_SG_Li256ELb1ELb1ELb0ELb0EEENS1_36VarlenDynamicPersistentTileSchedulerILi128ELi96ELi256ELi128ELb0ELb1ELb1ELb0ELb1ELb1EEEEEEEEEvNT_6ParamsE --------------------------
	.section	.nv.constant0._ZN7cutlass13device_kernelIN5flash11enable_sm90INS1_16FlashAttnFwdSm90INS1_25CollectiveMainloopFwdSm90ILi2EN4cute5tupleIJNS5_1CILi1EEES8_S8_EEENS6_IJNS7_ILi128EEENS7_ILi96EEENS7_ILi64EEEEEELi256ENS_6half_tEfNS_4arch4Sm90ELb0ELb0ELb1ELb1ELb0ELb0ELb1ELb1ELb0ELb1ELb0ELb0EEENS1_21CollectiveEpilogueFwdINS6_IJSA_NS7_ILi256EEESB_EEES9_SE_SG_Li256ELb1ELb1ELb0ELb0EEENS1_36VarlenDynamicPersistentTileSchedulerILi128ELi96ELi256ELi128ELb0ELb1ELb1ELb0ELb1ELb1EEEEEEEEEvNT_6ParamsE,"a",@progbits
	.sectionflags	@""
	.align	4
.nv.constant0._ZN7cutlass13device_kernelIN5flash11enable_sm90INS1_16FlashAttnFwdSm90INS1_25CollectiveMainloopFwdSm90ILi2EN4cute5tupleIJNS5_1CILi1EEES8_S8_EEENS6_IJNS7_ILi128EEENS7_ILi96EEENS7_ILi64EEEEEELi256ENS_6half_tEfNS_4arch4Sm90ELb0ELb0ELb1ELb1ELb0ELb0ELb1ELb1ELb0ELb1ELb0ELb0EEENS1_21CollectiveEpilogueFwdINS6_IJSA_NS7_ILi256EEESB_EEES9_SE_SG_Li256ELb1ELb1ELb0ELb0EEENS1_36VarlenDynamicPersistentTileSchedulerILi128ELi96ELi256ELi128ELb0ELb1ELb1ELb0ELb1ELb1EEEEEEEEEvNT_6ParamsE:
	.zero		3840


//--------------------- .nv.constant0._ZN7cutlass13device_kernelIN5flash11enable_sm90INS1_16FlashAttnFwdSm90INS1_25CollectiveMainloopFwdSm90ILi2EN4cute5tupleIJNS5_1CILi1EEES8_S8_EEENS6_IJNS7_ILi128EEENS7_ILi96EEENS7_ILi64EEEEEELi256ENS_6half_tEfNS_4arch4Sm90ELb0ELb0ELb1ELb1ELb0ELb1ELb1ELb1ELb0ELb1ELb0ELb0EEENS1_21CollectiveEpilogueFwdINS6_IJSA_NS7_ILi256EEESB_EEES9_SE_SG_Li256ELb1ELb1ELb0ELb0EEENS1_36VarlenDynamicPersistentTileSchedulerILi128ELi96ELi256ELi128ELb0ELb1ELb1ELb0ELb1ELb1EEEEEEEEEvNT_6ParamsE --------------------------
	.section	.nv.constant0._ZN7cutlass13device_kernelIN5flash11enable_sm90INS1_16FlashAttnFwdSm90INS1_25CollectiveMainloopFwdSm90ILi2EN4cute5tupleIJNS5_1CILi1EEES8_S8_EEENS6_IJNS7_ILi128EEENS7_ILi96EEENS7_ILi64EEEEEELi256ENS_6half_tEfNS_4arch4Sm90ELb0ELb0ELb1ELb1ELb0ELb1ELb1ELb1ELb0ELb1ELb0ELb0EEENS1_21CollectiveEpilogueFwdINS6_IJSA_NS7_ILi256EEESB_EEES9_SE_SG_Li256ELb1ELb1ELb0ELb0EEENS1_36VarlenDynamicPersistentTileSchedulerILi128ELi96ELi256ELi128ELb0ELb1ELb1ELb0ELb1ELb1EEEEEEEEEvNT_6ParamsE,"a",@progbits
	.sectionflags	@""
	.align	4
.nv.constant0._ZN7cutlass13device_kernelIN5flash11enable_sm90INS1_16FlashAttnFwdSm90INS1_25CollectiveMainloopFwdSm90ILi2EN4cute5tupleIJNS5_1CILi1EEES8_S8_EEENS6_IJNS7_ILi128EEENS7_ILi96EEENS7_ILi64EEEEEELi256ENS_6half_tEfNS_4arch4Sm90ELb0ELb0ELb1ELb1ELb0ELb1ELb1ELb1ELb0ELb1ELb0ELb0EEENS1_21CollectiveEpilogueFwdINS6_IJSA_NS7_ILi256EEESB_EEES9_SE_SG_Li256ELb1ELb1ELb0ELb0EEENS1_36VarlenDynamicPersistentTileSchedulerILi128ELi96ELi256ELi128ELb0ELb1ELb1ELb0ELb1ELb1EEEEEEEEEvNT_6ParamsE:
	.zero		3840


//--------------------- .nv.constant0._ZN7cutlass13device_kernelIN5flash11enable_sm90INS1_16FlashAttnFwdSm90INS1_25CollectiveMainloopFwdSm90ILi2EN4cute5tupleIJNS5_1CILi1EEES8_S8_EEENS6_IJNS7_ILi128EEENS7_ILi96EEENS7_ILi64EEEEEELi256ENS_6half_tEfNS_4arch4Sm90ELb0ELb1ELb1ELb0ELb0ELb0ELb0ELb1ELb0ELb1ELb0ELb0EEENS1_21CollectiveEpilogueFwdINS6_IJSA_NS7_ILi256EEESB_EEES9_SE_SG_Li256ELb0ELb1ELb0ELb0EEENS1_30DynamicPersistentTileSchedulerILi256ELi128ELb0ELb1ELb1EEEEEEEEEvNT_6ParamsE --------------------------
	.section	.nv.constant0._ZN7cutlass13device_kernelIN5flash11enable_sm90INS1_16FlashAttnFwdSm90INS1_25CollectiveMainloopFwdSm90ILi2EN4cute5tupleIJNS5_1CILi1EEES8_S8_EEENS6_IJNS7_ILi128EEENS7_ILi96EEENS7_ILi64EEEEEELi256ENS_6half_tEfNS_4arch4Sm90ELb0ELb1ELb1ELb0ELb0ELb0ELb0ELb1ELb0ELb1ELb0ELb0EEENS1_21CollectiveEpilogueFwdINS6_IJSA_NS7_ILi256EEESB_EEES9_SE_SG_Li256ELb0ELb1ELb0ELb0EEENS1_30DynamicPersistentTileSchedulerILi256ELi128ELb0ELb1ELb1EEEEEEEEEvNT_6ParamsE,"a",@progbits
	.sectionflags	@""
	.align	4
.nv.constant0._ZN7cutlass13device_kernelIN5flash11enable_sm90INS1_16FlashAttnFwdSm90INS1_25CollectiveMainloopFwdSm90ILi2EN4cute5tupleIJNS5_1CILi1EEES8_S8_EEENS6_IJNS7_ILi128EEENS7_ILi96EEENS7_ILi64EEEEEELi256ENS_6half_tEfNS_4arch4Sm90ELb0ELb1ELb1ELb0ELb0ELb0ELb0ELb1ELb0ELb1ELb0ELb0EEENS1_21CollectiveEpilogueFwdINS6_IJSA_NS7_ILi256EEESB_EEES9_SE_SG_Li256ELb0ELb1ELb0ELb0EEENS1_30DynamicPersistentTileSchedulerILi256ELi128ELb0ELb1ELb1EEEEEEEEEvNT_6ParamsE:
	.zero		3584


//--------------------- .nv.constant0._ZN7cutlass13device_kernelIN5flash11enable_sm90INS1_16FlashAttnFwdSm90INS1_25CollectiveMainloopFwdSm90ILi2EN4cute5tupleIJNS5_1CILi1EEES8_S8_EEENS6_IJNS7_ILi128EEENS7_ILi96EEENS7_ILi64EEEEEELi256ENS_6half_tEfNS_4arch4Sm90ELb0ELb1ELb1ELb0ELb0ELb0ELb1ELb1ELb0ELb1ELb0ELb0EEENS1_21CollectiveEpilogueFwdINS6_IJSA_NS7_ILi256EEESB_EEES9_SE_SG_Li256ELb0ELb1ELb0ELb0EEENS1_30DynamicPersistentTileSchedulerILi256ELi128ELb0ELb1ELb1EEEEEEEEEvNT_6ParamsE --------------------------
	.section	.nv.constant0._ZN7cutlass13device_kernelIN5flash11enable_sm90INS1_16FlashAttnFwdSm90INS1_25CollectiveMainloopFwdSm90ILi2EN4cute5tupleIJNS5_1CILi1EEES8_S8_EEENS6_IJNS7_ILi128EEENS7_ILi96EEENS7_ILi64EEEEEELi256ENS_6half_tEfNS_4arch4Sm90ELb0ELb1ELb1ELb0ELb0ELb0ELb1ELb1ELb0ELb1ELb0ELb0EEENS1_21CollectiveEpilogueFwdINS6_IJSA_NS7_ILi256EEESB_EEES9_SE_SG_Li256ELb0ELb1ELb0ELb0EEENS1_30DynamicPersistentTileSchedulerILi256ELi128ELb0ELb1ELb1EEEEEEEEEvNT_6ParamsE,"a",@progbits
	.sectionflags	@""
	.align	4
.nv.constant0._ZN7cutlass13device_kernelIN5flash11enable_sm90INS1_16FlashAttnFwdSm90INS1_25CollectiveMainloopFwdSm90ILi2EN4cute5tupleIJNS5_1CILi1EEES8_S8_EEENS6_IJNS7_ILi128EEENS7_ILi96EEENS7_ILi64EEEEEELi256ENS_6half_tEfNS_4arch4Sm90ELb0ELb1ELb1ELb0ELb0ELb0ELb1ELb1ELb0ELb1ELb0ELb0EEENS1_21CollectiveEpilogueFwdINS6_IJSA_NS7_ILi256EEESB_EEES9_SE_SG_Li256ELb0ELb1ELb0ELb0EEENS1_30DynamicPersistentTileSchedulerILi256ELi128ELb0ELb1ELb1EEEEEEEEEvNT_6ParamsE:
	.zero		3840


//--------------------- .nv.constant0._ZN7cutlass13device_kernelIN5flash11enable_sm90INS1_16FlashAttnFwdSm90INS1_25CollectiveMainloopFwdSm90ILi2EN4cute5tupleIJNS5_1CILi1EEES8_S8_EEENS6_IJNS7_ILi128EEENS7_ILi96EEENS7_ILi64EEEEEELi256ENS_6half_tEfNS_4arch4Sm90ELb0ELb1ELb1ELb1ELb0ELb0ELb0ELb1ELb0ELb1ELb0ELb0EEENS1_21CollectiveEpilogueFwdINS6_IJSA_NS7_ILi256EEESB_EEES9_SE_SG_Li256ELb1ELb1ELb0ELb0EEENS1_36VarlenDynamicPersistentTileSchedulerILi128ELi96ELi256ELi128ELb0ELb1ELb1ELb1ELb0ELb1EEEEEEEEEvNT_6ParamsE --------------------------
	.section	.nv.constant0._ZN7cutlass13device_kernelIN5flash11enable_sm90INS1_16FlashAttnFwdSm90INS1_25CollectiveMainloopFwdSm90ILi2EN4cute5tupleIJNS5_1CILi1EEES8_S8_EEENS6_IJNS7_ILi128EEENS7_ILi96EEENS7_ILi64EEEEEELi256ENS_6half_tEfNS_4arch4Sm90ELb0ELb1ELb1ELb1ELb0ELb0ELb0ELb1ELb0ELb1ELb0ELb0EEENS1_21CollectiveEpilogueFwdINS6_IJSA_NS7_ILi256EEESB_EEES9_SE_SG_Li256ELb1ELb1ELb0ELb0EEENS1_36VarlenDynamicPersistentTileSchedulerILi128ELi96ELi256ELi128ELb0ELb1ELb1ELb1ELb0ELb1EEEEEEEEEvNT_6ParamsE,"a",@progbits
	.sectionflags	@""
	.align	4
.nv.constant0._ZN7cutlass13device_kernelIN5flash11enable_sm90INS1_16FlashAttnFwdSm90INS1_25CollectiveMainloopFwdSm90ILi2EN4cute5tupleIJNS5_1CILi1EEES8_S8_EEENS6_IJNS7_ILi128EEENS7_ILi96EEENS7_ILi64EEEEEELi256ENS_6half_tEfNS_4arch4Sm90ELb0ELb1ELb1ELb1ELb0ELb0ELb0ELb1ELb0ELb1ELb0ELb0EEENS1_21CollectiveEpilogueFwdINS6_IJSA_NS7_ILi256EEESB_EEES9_SE_SG_Li256ELb1ELb1ELb0ELb0EEENS1_36VarlenDynamicPersistentTileSchedulerILi128ELi96ELi256ELi128ELb0ELb1ELb1ELb1ELb0ELb1EEEEEEEEEvNT_6ParamsE:
	.zero		3584


//--------------------- .nv.constant0._ZN7cutlass13device_kernelIN5flash11enable_sm90INS1_16FlashAttnFwdSm90INS1_25CollectiveMainloopFwdSm90ILi2EN4cute5tupleIJNS5_1CILi1EEES8_S8_EEENS6_IJNS7_ILi128EEENS7_ILi96EEENS7_ILi64EEEEEELi256ENS_6half_tEfNS_4arch4Sm90ELb0ELb1ELb1ELb1ELb0ELb1ELb0ELb1ELb0ELb1ELb0ELb0EEENS1_21CollectiveEpilogueFwdINS6_IJSA_NS7_ILi256EEESB_EEES9_SE_SG_Li256ELb1ELb1ELb0ELb0EEENS1_36VarlenDynamicPersistentTileSchedulerILi128ELi96ELi256ELi128ELb0ELb1ELb1ELb1ELb0ELb1EEEEEEEEEvNT_6ParamsE --------------------------
	.section	.nv.constant0._ZN7cutlass13device_kernelIN5flash11enable_sm90INS1_16FlashAttnFwdSm90INS1_25CollectiveMainloopFwdSm90ILi2EN4cute5tupleIJNS5_1CILi1EEES8_S8_EEENS6_IJNS7_ILi128EEENS7_ILi96EEENS7_ILi64EEEEEELi256ENS_6half_tEfNS_4arch4Sm90ELb0ELb1ELb1ELb1ELb0ELb1ELb0ELb1ELb0ELb1ELb0ELb0EEENS1_21CollectiveEpilogueFwdINS6_IJSA_NS7_ILi256EEESB_EEES9_SE_SG_Li256ELb1ELb1ELb0ELb0EEENS1_36VarlenDynamicPersistentTileSchedulerILi128ELi96ELi256ELi128ELb0ELb1ELb1ELb1ELb0ELb1EEEEEEEEEvNT_6ParamsE,"a",@progbits
	.sectionflags	@""
	.align	4
.nv.constant0._ZN7cutlass13device_kernelIN5flash11enable_sm90INS1_16FlashAttnFwdSm90INS1_25CollectiveMainloopFwdSm90ILi2EN4cute5tupleIJNS5_1CILi1EEES8_S8_EEENS6_IJNS7_ILi128EEENS7_ILi96EEENS7_ILi64EEEEEELi256ENS_6half_tEfNS_4arch4Sm90ELb0ELb1ELb1ELb1ELb0ELb1ELb0ELb1ELb0ELb1ELb0ELb0EEENS1_21CollectiveEpilogueFwdINS6_IJSA_NS7_ILi256EEESB_EEES9_SE_SG_Li256ELb1ELb1ELb0ELb0EEENS1_36VarlenDynamicPersistentTileSchedulerILi128ELi96ELi256ELi128ELb0ELb1ELb1ELb1ELb0ELb1EEEEEEEEEvNT_6ParamsE:
	.zero		3584


//--------------------- .nv.constant0._ZN7cutlass13device_kernelIN5flash11enable_sm90INS1_16FlashAttnFwdSm90INS1_25CollectiveMainloopFwdSm90ILi2EN4cute5tupleIJNS5_1CILi1EEES8_S8_EEENS6_IJNS7_ILi128EEENS7_ILi96EEENS7_ILi64EEEEEELi256ENS_6half_tEfNS_4arch4Sm90ELb0ELb1ELb1ELb1ELb0ELb0ELb1ELb1ELb0ELb1ELb0ELb0EEENS1_21CollectiveEpilogueFwdINS6_IJSA_NS7_ILi256EEESB_EEES9_SE_SG_Li256ELb1ELb1ELb0ELb0EEENS1_36VarlenDynamicPersistentTileSchedulerILi128ELi96ELi256ELi128ELb0ELb1ELb1ELb1ELb0ELb1EEEEEEEEEvNT_6ParamsE --------------------------
	.section	.nv.constant0._ZN7cutlass13device_kernelIN5flash11enable_sm90INS1_16FlashAttnFwdSm90INS1_25CollectiveMainloopFwdSm90ILi2EN4cute5tupleIJNS5_1CILi1EEES8_S8_EEENS6_IJNS7_ILi128EEENS7_ILi96EEENS7_ILi64EEEEEELi256ENS_6half_tEfNS_4arch4Sm90ELb0ELb1ELb1ELb1ELb0ELb0ELb1ELb1ELb0ELb1ELb0ELb0EEENS1_21CollectiveEpilogueFwdINS6_IJSA_NS7_ILi256EEESB_EEES9_SE_SG_Li256ELb1ELb1ELb0ELb0EEENS1_36VarlenDynamicPersistentTileSchedulerILi128ELi96ELi256ELi128ELb0ELb1ELb1ELb1ELb0ELb1EEEEEEEEEvNT_6ParamsE,"a",@progbits
	.sectionflags	@""
	.align	4
.nv.constant0._ZN7cutlass13device_kernelIN5flash11enable_sm90INS1_16FlashAttnFwdSm90INS1_25CollectiveMainloopFwdSm90ILi2EN4cute5tupleIJNS5_1CILi1EEES8_S8_EEENS6_IJNS7_ILi128EEENS7_ILi96EEENS7_ILi64EEEEEELi256ENS_6half_tEfNS_4arch4Sm90ELb0ELb1ELb1ELb1ELb0ELb0ELb1ELb1ELb0ELb1ELb0ELb0EEENS1_21CollectiveEpilogueFwdINS6_IJSA_NS7_ILi256EEESB_EEES9_SE_SG_Li256ELb1ELb1ELb0ELb0EEENS1_36VarlenDynamicPersistentTileSchedulerILi128ELi96ELi256ELi128ELb0ELb1ELb1ELb1ELb0ELb1EEEEEEEEEvNT_6ParamsE:
	.zero		3840


//--------------------- .nv.constant0._ZN7cutlass13device_kernelIN5flash11enable_sm90INS1_16FlashAttnFwdSm90INS1_25CollectiveMainloopFwdSm90ILi2EN4cute5tupleIJNS5_1CILi1EEES8_S8_EEENS6_IJNS7_ILi128EEENS7_ILi96EEENS7_ILi64EEEEEELi256ENS_6half_tEfNS_4arch4Sm90ELb0ELb1ELb1ELb1ELb0ELb1ELb1ELb1ELb0ELb1ELb0ELb0EEENS1_21CollectiveEpilogueFwdINS6_IJSA_NS7_ILi256EEESB_EEES9_SE_SG_Li256ELb1ELb1ELb0ELb0EEENS1_36VarlenDynamicPersistentTileSchedulerILi128ELi96ELi256ELi128ELb0ELb1ELb1ELb1ELb0ELb1EEEEEEEEEvNT_6ParamsE --------------------------
	.section	.nv.constant0._ZN7cutlass13device_kernelIN5flash11enable_sm90INS1_16FlashAttnFwdSm90INS1_25CollectiveMainloopFwdSm90ILi2EN4cute5tupleIJNS5_1CILi1EEES8_S8_EEENS6_IJNS7_ILi128EEENS7_ILi96EEENS7_ILi64EEEEEELi256ENS_6half_tEfNS_4arch4Sm90ELb0ELb1ELb1ELb1ELb0ELb1ELb1ELb1ELb0ELb1ELb0ELb0EEENS1_21CollectiveEpilogueFwdINS6_IJSA_NS7_ILi256EEESB_EEES9_SE_SG_Li256ELb1ELb1ELb0ELb0EEENS1_36VarlenDynamicPersistentTileSchedulerILi128ELi96ELi256ELi128ELb0ELb1ELb1ELb1ELb0ELb1EEEEEEEEEvNT_6ParamsE,"a",@progbits
	.sectionflags	@""
	.align	4
.nv.constant0._ZN7cutlass13device_kernelIN5flash11enable_sm90INS1_16FlashAttnFwdSm90INS1_25CollectiveMainloopFwdSm90ILi2EN4cute5tupleIJNS5_1CILi1EEES8_S8_EEENS6_IJNS7_ILi128EEENS7_ILi96EEENS7_ILi64EEEEEELi256ENS_6half_tEfNS_4arch4Sm90ELb0ELb1ELb1ELb1ELb0ELb1ELb1ELb1ELb0ELb1ELb0ELb0EEENS1_21CollectiveEpilogueFwdINS6_IJSA_NS7_ILi256EEESB_EEES9_SE_SG_Li256ELb1ELb1ELb0ELb0EEENS1_36VarlenDynamicPersistentTileSchedulerILi128ELi96ELi256ELi128ELb0ELb1ELb1ELb1ELb0ELb1EEEEEEEEEvNT_6ParamsE:
	.zero		3840


//--------------------- .nv.constant0._ZN7cutlass13device_kernelIN5flash11enable_sm90INS1_16FlashAttnFwdSm90INS1_25CollectiveMainloopFwdSm90ILi2EN4cute5tupleIJNS5_1CILi1EEES8_S8_EEENS6_IJNS7_ILi128EEENS7_ILi96EEENS7_ILi64EEEEEELi256ENS_6half_tEfNS_4arch4Sm90ELb1ELb0ELb1ELb0ELb0ELb0ELb0ELb1ELb0ELb1ELb0ELb0EEENS1_21CollectiveEpilogueFwdINS6_IJSA_NS7_ILi256EEESB_EEES9_SE_SG_Li256ELb0ELb1ELb0ELb0EEENS1_30DynamicPersistentTileSchedulerILi256ELi128ELb0ELb1ELb1EEEEEEEEEvNT_6ParamsE --------------------------
	.section	.nv.constant0._ZN7cutlass13device_kernelIN5flash11enable_sm90INS1_16FlashAttnFwdSm90INS1_25CollectiveMainloopFwdSm90ILi2EN4cute5tupleIJNS5_1CILi1EEES8_S8_EEENS6_IJNS7_ILi128EEENS7_ILi96EEENS7_ILi64EEEEEELi256ENS_6half_tEfNS_4arch4Sm90ELb1ELb0ELb1ELb0ELb0ELb0ELb0ELb1ELb0ELb1ELb0ELb0EEENS1_21CollectiveEpilogueFwdINS6_IJSA_NS7_ILi256EEESB_EEES9_SE_SG_Li256ELb0ELb1ELb0ELb0EEENS1_30DynamicPersistentTileSchedulerILi256ELi128ELb0ELb1ELb1EEEEEEEEEvNT_6ParamsE,"a",@progbits
	.sectionflags	@""
	.align	4
.nv.constant0._ZN7cutlass13device_kernelIN5flash11enable_sm90INS1_16FlashAttnFwdSm90INS1_25CollectiveMainloopFwdSm90ILi2EN4cute5tupleIJNS5_1CILi1EEES8_S8_EEENS6_IJNS7_ILi128EEENS7_ILi96EEENS7_ILi64EEEEEELi256ENS_6half_tEfNS_4arch4Sm90ELb1ELb0ELb1ELb0ELb0ELb0ELb0ELb1ELb0ELb1ELb0ELb0EEENS1_21CollectiveEpilogueFwdINS6_IJSA_NS7_ILi256EEESB_EEES9_SE_SG_Li256ELb0ELb1ELb0ELb0EEENS1_30DynamicPersistentTileSchedulerILi256ELi128ELb0ELb1ELb1EEEEEEEEEvNT_6ParamsE:
	.zero		3584


//--------------------- .nv.constant0._ZN7cutlass13device_kernelIN5flash11enable_sm90INS1_16FlashAttnFwdSm90INS1_25CollectiveMainloopFwdSm90ILi2EN4cute5tupleIJNS5_1CILi1EEES8_S8_EEENS6_IJNS7_ILi128EEENS7_ILi96EEENS7_ILi64EEEEEELi256ENS_6half_tEfNS_4arch4Sm90ELb1ELb0ELb1ELb0ELb0ELb0ELb1ELb1ELb0ELb1ELb0ELb0EEENS1_21CollectiveEpilogueFwdINS6_IJSA_NS7_ILi256EEESB_EEES9_SE_SG_Li256ELb0ELb1ELb0ELb0EEENS1_30DynamicPersistentTileSchedulerILi256ELi128ELb0ELb1ELb1EEEEEEEEEvNT_6ParamsE --------------------------
	.section	.nv.constant0._ZN7cutlass13device_kernelIN5flash11enable_sm90INS1_16FlashAttnFwdSm90INS1_25CollectiveMainloopFwdSm90ILi2EN4cute5tupleIJNS5_1CILi1EEES8_S8_EEENS6_IJNS7_ILi128EEENS7_ILi96EEENS7_ILi64EEEEEELi256ENS_6half_tEfNS_4arch4Sm90ELb1ELb0ELb1ELb0ELb0ELb0ELb1ELb1ELb0ELb1ELb0ELb0EEENS1_21CollectiveEpilogueFwdINS6_IJSA_NS7_ILi256EEESB_EEES9_SE_SG_Li256ELb0ELb1ELb0ELb0EEENS1_30DynamicPersistentTileSchedulerILi256ELi128ELb0ELb1ELb1EEEEEEEEEvNT_6ParamsE,"a",@progbits
	.sectionflags	@""
	.align	4
.nv.constant0._ZN7cutlass13device_kernelIN5flash11enable_sm90INS1_16FlashAttnFwdSm90INS1_25CollectiveMainloopFwdSm90ILi2EN4cute5tupleIJNS5_1CILi1EEES8_S8_EEENS6_IJNS7_ILi128EEENS7_ILi96EEENS7_ILi64EEEEEELi256ENS_6half_tEfNS_4arch4Sm90ELb1ELb0ELb1ELb0ELb0ELb0ELb1ELb1ELb0ELb1ELb0ELb0EEENS1_21CollectiveEpilogueFwdINS6_IJSA_NS7_ILi256EEESB_EEES9_SE_SG_Li256ELb0ELb1ELb0ELb0EEENS1_30DynamicPersistentTileSchedulerILi256ELi128ELb0ELb1ELb1EEEEEEEEEvNT_6ParamsE:
	.zero		3840


//--------------------- .nv.constant0._ZN7cutlass13device_kernelIN5flash11enable_sm90INS1_16FlashAttnFwdSm90INS1_25CollectiveMainloopFwdSm90ILi2EN4cute5tupleIJNS5_1CILi1EEES8_S8_EEENS6_IJNS7_ILi128EEENS7_ILi96EEENS7_ILi64EEEEEELi256ENS_6half_tEfNS_4arch4Sm90ELb1ELb0ELb1ELb1ELb0ELb0ELb0ELb1ELb0ELb1ELb0ELb0EEENS1_21CollectiveEpilogueFwdINS6_IJSA_NS7_ILi256EEESB_EEES9_SE_SG_Li256ELb1ELb1ELb0ELb0EEENS1_36VarlenDynamicPersistentTileSchedulerILi128ELi96ELi256ELi128ELb0ELb1ELb1ELb1ELb1ELb1EEEEEEEEEvNT_6ParamsE --------------------------
	.section	.nv.constant0._ZN7cutlass13device_kernelIN5flash11enable_sm90INS1_16FlashAttnFwdSm90INS1_25CollectiveMainloopFwdSm90ILi2EN4cute5tupleIJNS5_1CILi1EEES8_S8_EEENS6_IJNS7_ILi128EEENS7_ILi96EEENS7_ILi64EEEEEELi256ENS_6half_tEfNS_4arch4Sm90ELb1ELb0ELb1ELb1ELb0ELb0ELb0ELb1ELb0ELb1ELb0ELb0EEENS1_21CollectiveEpilogueFwdINS6_IJSA_NS7_ILi256EEESB_EEES9_SE_SG_Li256ELb1ELb1ELb0ELb0EEENS1_36VarlenDynamicPersistentTileSchedulerILi128ELi96ELi256ELi128ELb0ELb1ELb1ELb1ELb1ELb1EEEEEEEEEvNT_6ParamsE,"a",@progbits
	.sectionflags	@""
	.align	4
.nv.constant0._ZN7cutlass13device_kernelIN5flash11enable_sm90INS1_16FlashAttnFwdSm90INS1_25CollectiveMainloopFwdSm90ILi2EN4cute5tupleIJNS5_1CILi1EEES8_S8_EEENS6_IJNS7_ILi128EEENS7_ILi96EEENS7_ILi64EEEEEELi256ENS_6half_tEfNS_4arch4Sm90ELb1ELb0ELb1ELb1ELb0ELb0ELb0ELb1ELb0ELb1ELb0ELb0EEENS1_21CollectiveEpilogueFwdINS6_IJSA_NS7_ILi256EEESB_EEES9_SE_SG_Li256ELb1ELb1ELb0ELb0EEENS1_36VarlenDynamicPersistentTileSchedulerILi128ELi96ELi256ELi128ELb0ELb1ELb1ELb1ELb1ELb1EEEEEEEEEvNT_6ParamsE:
	.zero		3584


//--------------------- .nv.constant0._ZN7cutlass13device_kernelIN5flash11enable_sm90INS1_16FlashAttnFwdSm90INS1_25CollectiveMainloopFwdSm90ILi2EN4cute5tupleIJNS5_1CILi1EEES8_S8_EEENS6_IJNS7_ILi128EEENS7_ILi96EEENS7_ILi64EEEEEELi256ENS_6half_tEfNS_4arch4Sm90ELb1ELb0ELb1ELb1ELb0ELb1ELb0ELb1ELb0ELb1ELb0ELb0EEENS1_21CollectiveEpilogueFwdINS6_IJSA_NS7_ILi256EEESB_EEES9_SE_SG_Li256ELb1ELb1ELb0ELb0EEENS1_36VarlenDynamicPersistentTileSchedulerILi128ELi96ELi256ELi128ELb0ELb1ELb1ELb1ELb1ELb1EEEEEEEEEvNT_6ParamsE --------------------------
	.section	.nv.constant0._ZN7cutlass13device_kernelIN5flash11enable_sm90INS1_16FlashAttnFwdSm90INS1_25CollectiveMainloopFwdSm90ILi2EN4cute5tupleIJNS5_1CILi1EEES8_S8_EEENS6_IJNS7_ILi128EEENS7_ILi96EEENS7_ILi64EEEEEELi256ENS_6half_tEfNS_4arch4Sm90ELb1ELb0ELb1ELb1ELb0ELb1ELb0ELb1ELb0ELb1ELb0ELb0EEENS1_21CollectiveEpilogueFwdINS6_IJSA_NS7_ILi256EEESB_EEES9_SE_SG_Li256ELb1ELb1ELb0ELb0EEENS1_36VarlenDynamicPersistentTileSchedulerILi128ELi96ELi256ELi128ELb0ELb1ELb1ELb1ELb1ELb1EEEEEEEEEvNT_6ParamsE,"a",@progbits
	.sectionflags	@""
	.align	4
.nv.constant0._ZN7cutlass13device_kernelIN5flash11enable_sm90INS1_16FlashAttnFwdSm90INS1_25CollectiveMainloopFwdSm90ILi2EN4cute5tupleIJNS5_1CILi1EEES8_S8_EEENS6_IJNS7_ILi128EEENS7_ILi96EEENS7_ILi64EEEEEELi256ENS_6half_tEfNS_4arch4Sm90ELb1ELb0ELb1ELb1ELb0ELb1ELb0ELb1ELb0ELb1ELb0ELb0EEENS1_21CollectiveEpilogueFwdINS6_IJSA_NS7_ILi256EEESB_EEES9_SE_SG_Li256ELb1ELb1ELb0ELb0EEENS1_36VarlenDynamicPersistentTileSchedulerILi128ELi96ELi256ELi128ELb0ELb1ELb1ELb1ELb1ELb1EEEEEEEEEvNT_6ParamsE:
	.zero		3584


//--------------------- .nv.constant0._ZN7cutlass13device_kernelIN5flash11enable_sm90INS1_16FlashAttnFwdSm90INS1_25CollectiveMainloopFwdSm90ILi2EN4cute5tupleIJNS5_1CILi1EEES8_S8_EEENS6_IJNS7_ILi128EEENS7_ILi96EEENS7_ILi64EEEEEELi256ENS_6half_tEfNS_4arch4Sm90ELb1ELb0ELb1ELb1ELb0ELb0ELb1ELb1ELb0ELb1ELb0ELb0EEENS1_21CollectiveEpilogueFwdINS6_IJSA_NS7_ILi256EEESB_EEES9_SE_SG_Li256ELb1ELb1ELb0ELb0EEENS1_36VarlenDynamicPersistentTileSchedulerILi128ELi96ELi256ELi128ELb0ELb1ELb1ELb1ELb1ELb1EEEEEEEEEvNT_6ParamsE --------------------------
	.section	.nv.constant0._ZN7cutlass13device_kernelIN5flash11enable_sm90INS1_16FlashAttnFwdSm90INS1_25CollectiveMainloopFwdSm90ILi2EN4cute5tupleIJNS5_1CILi1EEES8_S8_EEENS6_IJNS7_ILi128EEENS7_ILi96EEENS7_ILi64EEEEEELi256ENS_6half_tEfNS_4arch4Sm90ELb1ELb0ELb1ELb1ELb0ELb0ELb1ELb1ELb0ELb1ELb0ELb0EEENS1_21CollectiveEpilogueFwdINS6_IJSA_NS7_ILi256EEESB_EEES9_SE_SG_Li256ELb1ELb1ELb0ELb0EEENS1_36VarlenDynamicPersistentTileSchedulerILi128ELi96ELi256ELi128ELb0ELb1ELb1ELb1ELb1ELb1EEEEEEEEEvNT_6ParamsE,"a",@progbits
	.sectionflags	@""
	.align	4
.nv.constant0._ZN7cutlass13device_kernelIN5flash11enable_sm90INS1_16FlashAttnFwdSm90INS1_25CollectiveMainloopFwdSm90ILi2EN4cute5tupleIJNS5_1CILi1EEES8_S8_EEENS6_IJNS7_ILi128EEENS7_ILi96EEENS7_ILi64EEEEEELi256ENS_6half_tEfNS_4arch4Sm90ELb1ELb0ELb1ELb1ELb0ELb0ELb1ELb1ELb0ELb1ELb0ELb0EEENS1_21CollectiveEpilogueFwdINS6_IJSA_NS7_ILi256EEESB_EEES9_SE_SG_Li256ELb1ELb1ELb0ELb0EEENS1_36VarlenDynamicPersistentTileSchedulerILi128ELi96ELi256ELi128ELb0ELb1ELb1ELb1ELb1ELb1EEEEEEEEEvNT_6ParamsE:
	.zero		3840


//--------------------- .nv.constant0._ZN7cutlass13device_kernelIN5flash11enable_sm90INS1_16FlashAttnFwdSm90INS1_25CollectiveMainloopFwdSm90ILi2EN4cute5tupleIJNS5_1CILi1EEES8_S8_EEENS6_IJNS7_ILi128EEENS7_ILi96EEENS7_ILi64EEEEEELi256ENS_6half_tEfNS_4arch4Sm90ELb1ELb0ELb1ELb1ELb0ELb1ELb1ELb1ELb0ELb1ELb0ELb0EEENS1_21CollectiveEpilogueFwdINS6_IJSA_NS7_ILi256EEESB_EEES9_SE_SG_Li256ELb1ELb1ELb0ELb0EEENS1_36VarlenDynamicPersistentTileSchedulerILi128ELi96ELi256ELi128ELb0ELb1ELb1ELb1ELb1ELb1EEEEEEEEEvNT_6ParamsE --------------------------
	.section	.nv.constant0._ZN7cutlass13device_kernelIN5flash11enable_sm90INS1_16FlashAttnFwdSm90INS1_25CollectiveMainloopFwdSm90ILi2EN4cute5tupleIJNS5_1CILi1EEES8_S8_EEENS6_IJNS7_ILi128EEENS7_ILi96EEENS7_ILi64EEEEEELi256ENS_6half_tEfNS_4arch4Sm90ELb1ELb0ELb1ELb1ELb0ELb1ELb1ELb1ELb0ELb1ELb0ELb0EEENS1_21CollectiveEpilogueFwdINS6_IJSA_NS7_ILi256EEESB_EEES9_SE_SG_Li256ELb1ELb1ELb0ELb0EEENS1_36VarlenDynamicPersistentTileSchedulerILi128ELi96ELi256ELi128ELb0ELb1ELb1ELb1ELb1ELb1EEEEEEEEEvNT_6ParamsE,"a",@progbits
	.sectionflags	@""
	.align	4
.nv.constant0._ZN7cutlass13device_kernelIN5flash11enable_sm90INS1_16FlashAttnFwdSm90INS1_25CollectiveMainloopFwdSm90ILi2EN4cute5tupleIJNS5_1CILi1EEES8_S8_EEENS6_IJNS7_ILi128EEENS7_ILi96EEENS7_ILi64EEEEEELi256ENS_6half_tEfNS_4arch4Sm90ELb1ELb0ELb1ELb1ELb0ELb1ELb1ELb1ELb0ELb1ELb0ELb0EEENS1_21CollectiveEpilogueFwdINS6_IJSA_NS7_ILi256EEESB_EEES9_SE_SG_Li256ELb1ELb1ELb0ELb0EEENS1_36VarlenDynamicPersistentTileSchedulerILi128ELi96ELi256ELi128ELb0ELb1ELb1ELb1ELb1ELb1EEEEEEEEEvNT_6ParamsE:
	.zero		3840


//--------------------- SYMBOLS --------------------------

	.type		.nv.reservedSmem.offset0,@object
	.size		.nv.reservedSmem.offset0,0x4
